//
// Generated by NVIDIA NVVM Compiler
//
// Compiler Build ID: CL-36424714
// Cuda compilation tools, release 13.0, V13.0.88
// Based on NVVM 20.0.0
//

.version 9.0
.target sm_100
.address_size 64

	// .globl	_Z15img_blur_kernelPiS_ii

.visible .entry _Z15img_blur_kernelPiS_ii(
	.param .u64 .ptr .align 1 _Z15img_blur_kernelPiS_ii_param_0,
	.param .u64 .ptr .align 1 _Z15img_blur_kernelPiS_ii_param_1,
	.param .u32 _Z15img_blur_kernelPiS_ii_param_2,
	.param .u32 _Z15img_blur_kernelPiS_ii_param_3
)
{
	.reg .pred 	%p<86>;
	.reg .b32 	%r<306>;
	.reg .b64 	%rd<80>;
	.reg .b64 	%fd<4>;

	ld.param.u64 	%rd10, [_Z15img_blur_kernelPiS_ii_param_0];
	ld.param.u64 	%rd9, [_Z15img_blur_kernelPiS_ii_param_1];
	ld.param.u32 	%r157, [_Z15img_blur_kernelPiS_ii_param_2];
	ld.param.u32 	%r159, [_Z15img_blur_kernelPiS_ii_param_3];
	cvta.to.global.u64 	%rd1, %rd10;
	mov.u32 	%r160, %tid.x;
	mov.u32 	%r161, %ctaid.x;
	mov.u32 	%r162, %ntid.x;
	mad.lo.s32 	%r1, %r161, %r162, %r160;
	mov.u32 	%r163, %tid.y;
	mov.u32 	%r164, %ctaid.y;
	mov.u32 	%r165, %ntid.y;
	mad.lo.s32 	%r166, %r164, %r165, %r163;
	setp.ge.s32 	%p14, %r1, %r157;
	setp.ge.s32 	%p15, %r166, %r159;
	or.pred  	%p16, %p14, %p15;
	@%p16 bra 	$L__BB0_74;
	mul.lo.s32 	%r3, %r159, %r1;
	add.s32 	%r4, %r3, %r166;
	add.s32 	%r168, %r1, -3;
	setp.lt.s32 	%p17, %r1, 3;
	setp.ge.s32 	%p18, %r168, %r157;
	or.pred  	%p1, %p17, %p18;
	mad.lo.s32 	%r5, %r159, -3, %r3;
	add.s32 	%r6, %r166, -3;
	setp.lt.u32 	%p19, %r166, 3;
	setp.ge.s32 	%p20, %r6, %r159;
	or.pred  	%p2, %p19, %p20;
	or.pred  	%p22, %p1, %p2;
	mov.b32 	%r236, 0;
	mov.u32 	%r237, %r236;
	@%p22 bra 	$L__BB0_3;
	add.s32 	%r170, %r6, %r5;
	mul.wide.u32 	%rd11, %r170, 4;
	add.s64 	%rd12, %rd1, %rd11;
	ld.global.u32 	%r237, [%rd12];
	mov.b32 	%r236, 1;
$L__BB0_3:
	add.s32 	%r10, %r166, -2;
	setp.lt.u32 	%p23, %r166, 2;
	setp.ge.s32 	%p24, %r10, %r159;
	or.pred  	%p3, %p23, %p24;
	or.pred  	%p26, %p1, %p3;
	@%p26 bra 	$L__BB0_5;
	add.s32 	%r236, %r236, 1;
	add.s32 	%r171, %r10, %r5;
	mul.wide.u32 	%rd13, %r171, 4;
	add.s64 	%rd14, %rd1, %rd13;
	ld.global.u32 	%r172, [%rd14];
	add.s32 	%r237, %r172, %r237;
$L__BB0_5:
	add.s32 	%r15, %r166, -1;
	setp.ge.u32 	%p27, %r15, %r159;
	or.pred  	%p28, %p1, %p27;
	@%p28 bra 	$L__BB0_7;
	add.s32 	%r236, %r236, 1;
	add.s32 	%r173, %r15, %r5;
	mul.wide.u32 	%rd15, %r173, 4;
	add.s64 	%rd16, %rd1, %rd15;
	ld.global.u32 	%r174, [%rd16];
	add.s32 	%r237, %r174, %r237;
$L__BB0_7:
	@%p1 bra 	$L__BB0_9;
	add.s32 	%r236, %r236, 1;
	add.s32 	%r175, %r166, %r5;
	mul.wide.u32 	%rd17, %r175, 4;
	add.s64 	%rd18, %rd1, %rd17;
	ld.global.u32 	%r176, [%rd18];
	add.s32 	%r237, %r176, %r237;
$L__BB0_9:
	add.s32 	%r177, %r166, 1;
	setp.ge.u32 	%p4, %r177, %r159;
	or.pred  	%p30, %p1, %p4;
	cvt.u64.u32 	%rd19, %r5;
	cvt.u64.u32 	%rd2, %r166;
	add.s64 	%rd20, %rd2, %rd19;
	shl.b64 	%rd21, %rd20, 2;
	add.s64 	%rd3, %rd1, %rd21;
	@%p30 bra 	$L__BB0_11;
	add.s32 	%r236, %r236, 1;
	ld.global.u32 	%r178, [%rd3+4];
	add.s32 	%r237, %r178, %r237;
$L__BB0_11:
	add.s32 	%r28, %r166, 2;
	setp.ge.u32 	%p31, %r28, %r159;
	or.pred  	%p32, %p1, %p31;
	@%p32 bra 	$L__BB0_13;
	add.s32 	%r236, %r236, 1;
	ld.global.u32 	%r179, [%rd3+8];
	add.s32 	%r237, %r179, %r237;
$L__BB0_13:
	add.s32 	%r180, %r1, -2;
	setp.lt.s32 	%p33, %r1, 2;
	setp.ge.s32 	%p34, %r180, %r157;
	or.pred  	%p5, %p33, %p34;
	add.s32 	%r33, %r5, %r159;
	or.pred  	%p35, %p5, %p2;
	@%p35 bra 	$L__BB0_15;
	add.s32 	%r236, %r236, 1;
	add.s32 	%r181, %r6, %r33;
	mul.wide.u32 	%rd22, %r181, 4;
	add.s64 	%rd23, %rd1, %rd22;
	ld.global.u32 	%r182, [%rd23];
	add.s32 	%r237, %r182, %r237;
$L__BB0_15:
	or.pred  	%p36, %p5, %p3;
	@%p36 bra 	$L__BB0_17;
	add.s32 	%r236, %r236, 1;
	add.s32 	%r183, %r10, %r33;
	mul.wide.u32 	%rd24, %r183, 4;
	add.s64 	%rd25, %rd1, %rd24;
	ld.global.u32 	%r184, [%rd25];
	add.s32 	%r237, %r184, %r237;
$L__BB0_17:
	setp.ge.u32 	%p37, %r15, %r159;
	or.pred  	%p38, %p5, %p37;
	@%p38 bra 	$L__BB0_19;
	add.s32 	%r236, %r236, 1;
	add.s32 	%r185, %r15, %r33;
	mul.wide.u32 	%rd26, %r185, 4;
	add.s64 	%rd27, %rd1, %rd26;
	ld.global.u32 	%r186, [%rd27];
	add.s32 	%r237, %r186, %r237;
$L__BB0_19:
	mov.pred 	%p81, -1;
	@%p5 bra 	$L__BB0_21;
	add.s32 	%r236, %r236, 1;
	add.s32 	%r187, %r166, %r33;
	mul.wide.u32 	%rd28, %r187, 4;
	add.s64 	%rd29, %rd1, %rd28;
	ld.global.u32 	%r188, [%rd29];
	add.s32 	%r237, %r188, %r237;
	mov.pred 	%p81, %p4;
$L__BB0_21:
	cvt.u64.u32 	%rd30, %r33;
	add.s64 	%rd31, %rd2, %rd30;
	shl.b64 	%rd32, %rd31, 2;
	add.s64 	%rd4, %rd1, %rd32;
	@%p81 bra 	$L__BB0_23;
	add.s32 	%r236, %r236, 1;
	ld.global.u32 	%r189, [%rd4+4];
	add.s32 	%r237, %r189, %r237;
$L__BB0_23:
	setp.ge.u32 	%p40, %r28, %r159;
	or.pred  	%p41, %p5, %p40;
	@%p41 bra 	$L__BB0_25;
	add.s32 	%r236, %r236, 1;
	ld.global.u32 	%r190, [%rd4+8];
	add.s32 	%r237, %r190, %r237;
$L__BB0_25:
	setp.lt.s32 	%p42, %r1, 1;
	setp.gt.s32 	%p43, %r1, %r157;
	or.pred  	%p7, %p42, %p43;
	add.s32 	%r58, %r33, %r159;
	or.pred  	%p44, %p7, %p2;
	@%p44 bra 	$L__BB0_27;
	add.s32 	%r236, %r236, 1;
	add.s32 	%r191, %r6, %r58;
	mul.wide.u32 	%rd33, %r191, 4;
	add.s64 	%rd34, %rd1, %rd33;
	ld.global.u32 	%r192, [%rd34];
	add.s32 	%r237, %r192, %r237;
$L__BB0_27:
	or.pred  	%p45, %p7, %p3;
	@%p45 bra 	$L__BB0_29;
	add.s32 	%r236, %r236, 1;
	add.s32 	%r193, %r10, %r58;
	mul.wide.u32 	%rd35, %r193, 4;
	add.s64 	%rd36, %rd1, %rd35;
	ld.global.u32 	%r194, [%rd36];
	add.s32 	%r237, %r194, %r237;
$L__BB0_29:
	setp.ge.u32 	%p46, %r15, %r159;
	or.pred  	%p47, %p7, %p46;
	@%p47 bra 	$L__BB0_31;
	add.s32 	%r236, %r236, 1;
	add.s32 	%r195, %r15, %r58;
	mul.wide.u32 	%rd37, %r195, 4;
	add.s64 	%rd38, %rd1, %rd37;
	ld.global.u32 	%r196, [%rd38];
	add.s32 	%r237, %r196, %r237;
$L__BB0_31:
	mov.pred 	%p82, -1;
	@%p7 bra 	$L__BB0_33;
	add.s32 	%r236, %r236, 1;
	add.s32 	%r197, %r166, %r58;
	mul.wide.u32 	%rd39, %r197, 4;
	add.s64 	%rd40, %rd1, %rd39;
	ld.global.u32 	%r198, [%rd40];
	add.s32 	%r237, %r198, %r237;
	mov.pred 	%p82, %p4;
$L__BB0_33:
	cvt.u64.u32 	%rd41, %r58;
	add.s64 	%rd42, %rd2, %rd41;
	shl.b64 	%rd43, %rd42, 2;
	add.s64 	%rd5, %rd1, %rd43;
	@%p82 bra 	$L__BB0_35;
	add.s32 	%r236, %r236, 1;
	ld.global.u32 	%r199, [%rd5+4];
	add.s32 	%r237, %r199, %r237;
$L__BB0_35:
	setp.ge.u32 	%p49, %r28, %r159;
	or.pred  	%p50, %p7, %p49;
	@%p50 bra 	$L__BB0_37;
	add.s32 	%r236, %r236, 1;
	ld.global.u32 	%r200, [%rd5+8];
	add.s32 	%r237, %r200, %r237;
$L__BB0_37:
	setp.lt.s32 	%p51, %r1, 0;
	or.pred  	%p52, %p51, %p2;
	@%p52 bra 	$L__BB0_39;
	add.s32 	%r236, %r236, 1;
	add.s32 	%r201, %r4, -3;
	mul.wide.u32 	%rd44, %r201, 4;
	add.s64 	%rd45, %rd1, %rd44;
	ld.global.u32 	%r202, [%rd45];
	add.s32 	%r237, %r202, %r237;
$L__BB0_39:
	setp.lt.s32 	%p53, %r1, 0;
	or.pred  	%p54, %p53, %p3;
	@%p54 bra 	$L__BB0_41;
	add.s32 	%r236, %r236, 1;
	add.s32 	%r203, %r4, -2;
	mul.wide.u32 	%rd46, %r203, 4;
	add.s64 	%rd47, %rd1, %rd46;
	ld.global.u32 	%r204, [%rd47];
	add.s32 	%r237, %r204, %r237;
$L__BB0_41:
	setp.lt.s32 	%p55, %r1, 0;
	setp.ge.u32 	%p56, %r15, %r159;
	or.pred  	%p57, %p55, %p56;
	@%p57 bra 	$L__BB0_43;
	add.s32 	%r236, %r236, 1;
	add.s32 	%r205, %r4, -1;
	mul.wide.u32 	%rd48, %r205, 4;
	add.s64 	%rd49, %rd1, %rd48;
	ld.global.u32 	%r206, [%rd49];
	add.s32 	%r237, %r206, %r237;
$L__BB0_43:
	setp.lt.s32 	%p59, %r1, 0;
	mov.pred 	%p83, -1;
	@%p59 bra 	$L__BB0_45;
	add.s32 	%r236, %r236, 1;
	mul.wide.u32 	%rd50, %r4, 4;
	add.s64 	%rd51, %rd1, %rd50;
	ld.global.u32 	%r207, [%rd51];
	add.s32 	%r237, %r207, %r237;
	mov.pred 	%p83, %p4;
$L__BB0_45:
	cvt.u64.u32 	%rd52, %r3;
	add.s64 	%rd53, %rd2, %rd52;
	shl.b64 	%rd54, %rd53, 2;
	add.s64 	%rd6, %rd1, %rd54;
	@%p83 bra 	$L__BB0_47;
	add.s32 	%r236, %r236, 1;
	ld.global.u32 	%r208, [%rd6+4];
	add.s32 	%r237, %r208, %r237;
$L__BB0_47:
	setp.lt.s32 	%p60, %r1, 0;
	setp.ge.u32 	%p61, %r28, %r159;
	or.pred  	%p62, %p60, %p61;
	@%p62 bra 	$L__BB0_49;
	add.s32 	%r236, %r236, 1;
	ld.global.u32 	%r209, [%rd6+8];
	add.s32 	%r237, %r209, %r237;
$L__BB0_49:
	add.s32 	%r210, %r1, 1;
	setp.lt.s32 	%p63, %r1, -1;
	setp.ge.s32 	%p64, %r210, %r157;
	or.pred  	%p10, %p63, %p64;
	shl.b32 	%r211, %r159, 1;
	add.s32 	%r107, %r58, %r211;
	or.pred  	%p65, %p10, %p2;
	@%p65 bra 	$L__BB0_51;
	add.s32 	%r236, %r236, 1;
	add.s32 	%r212, %r6, %r107;
	mul.wide.u32 	%rd55, %r212, 4;
	add.s64 	%rd56, %rd1, %rd55;
	ld.global.u32 	%r213, [%rd56];
	add.s32 	%r237, %r213, %r237;
$L__BB0_51:
	or.pred  	%p66, %p10, %p3;
	@%p66 bra 	$L__BB0_53;
	add.s32 	%r236, %r236, 1;
	add.s32 	%r214, %r10, %r107;
	mul.wide.u32 	%rd57, %r214, 4;
	add.s64 	%rd58, %rd1, %rd57;
	ld.global.u32 	%r215, [%rd58];
	add.s32 	%r237, %r215, %r237;
$L__BB0_53:
	setp.ge.u32 	%p67, %r15, %r159;
	or.pred  	%p68, %p10, %p67;
	@%p68 bra 	$L__BB0_55;
	add.s32 	%r236, %r236, 1;
	add.s32 	%r216, %r15, %r107;
	mul.wide.u32 	%rd59, %r216, 4;
	add.s64 	%rd60, %rd1, %rd59;
	ld.global.u32 	%r217, [%rd60];
	add.s32 	%r237, %r217, %r237;
$L__BB0_55:
	mov.pred 	%p84, -1;
	@%p10 bra 	$L__BB0_57;
	add.s32 	%r236, %r236, 1;
	add.s32 	%r218, %r4, %r159;
	mul.wide.u32 	%rd61, %r218, 4;
	add.s64 	%rd62, %rd1, %rd61;
	ld.global.u32 	%r219, [%rd62];
	add.s32 	%r237, %r219, %r237;
	mov.pred 	%p84, %p4;
$L__BB0_57:
	cvt.u64.u32 	%rd63, %r107;
	add.s64 	%rd64, %rd2, %rd63;
	shl.b64 	%rd65, %rd64, 2;
	add.s64 	%rd7, %rd1, %rd65;
	@%p84 bra 	$L__BB0_59;
	add.s32 	%r236, %r236, 1;
	ld.global.u32 	%r220, [%rd7+4];
	add.s32 	%r237, %r220, %r237;
$L__BB0_59:
	setp.ge.u32 	%p70, %r28, %r159;
	or.pred  	%p71, %p10, %p70;
	@%p71 bra 	$L__BB0_61;
	add.s32 	%r236, %r236, 1;
	ld.global.u32 	%r221, [%rd7+8];
	add.s32 	%r237, %r221, %r237;
$L__BB0_61:
	add.s32 	%r222, %r1, 2;
	setp.lt.s32 	%p72, %r1, -2;
	setp.ge.s32 	%p73, %r222, %r157;
	or.pred  	%p12, %p72, %p73;
	add.s32 	%r132, %r107, %r159;
	or.pred  	%p74, %p12, %p2;
	@%p74 bra 	$L__BB0_63;
	add.s32 	%r236, %r236, 1;
	add.s32 	%r223, %r6, %r132;
	mul.wide.u32 	%rd66, %r223, 4;
	add.s64 	%rd67, %rd1, %rd66;
	ld.global.u32 	%r224, [%rd67];
	add.s32 	%r237, %r224, %r237;
$L__BB0_63:
	or.pred  	%p75, %p12, %p3;
	@%p75 bra 	$L__BB0_65;
	add.s32 	%r236, %r236, 1;
	add.s32 	%r225, %r10, %r132;
	mul.wide.u32 	%rd68, %r225, 4;
	add.s64 	%rd69, %rd1, %rd68;
	ld.global.u32 	%r226, [%rd69];
	add.s32 	%r237, %r226, %r237;
$L__BB0_65:
	setp.ge.u32 	%p76, %r15, %r159;
	or.pred  	%p77, %p12, %p76;
	@%p77 bra 	$L__BB0_67;
	add.s32 	%r236, %r236, 1;
	add.s32 	%r227, %r15, %r132;
	mul.wide.u32 	%rd70, %r227, 4;
	add.s64 	%rd71, %rd1, %rd70;
	ld.global.u32 	%r228, [%rd71];
	add.s32 	%r237, %r228, %r237;
$L__BB0_67:
	mov.pred 	%p85, -1;
	@%p12 bra 	$L__BB0_69;
	add.s32 	%r236, %r236, 1;
	add.s32 	%r229, %r166, %r132;
	mul.wide.u32 	%rd72, %r229, 4;
	add.s64 	%rd73, %rd1, %rd72;
	ld.global.u32 	%r230, [%rd73];
	add.s32 	%r237, %r230, %r237;
	mov.pred 	%p85, %p4;
$L__BB0_69:
	cvt.u64.u32 	%rd74, %r132;
	add.s64 	%rd75, %rd2, %rd74;
	shl.b64 	%rd76, %rd75, 2;
	add.s64 	%rd8, %rd1, %rd76;
	@%p85 bra 	$L__BB0_71;
	add.s32 	%r236, %r236, 1;
	ld.global.u32 	%r231, [%rd8+4];
	add.s32 	%r237, %r231, %r237;
$L__BB0_71:
	setp.ge.u32 	%p79, %r28, %r159;
	or.pred  	%p80, %p12, %p79;
	@%p80 bra 	$L__BB0_73;
	add.s32 	%r236, %r236, 1;
	ld.global.u32 	%r232, [%rd8+8];
	add.s32 	%r237, %r232, %r237;
$L__BB0_73:
	cvt.rn.f64.s32 	%fd1, %r237;
	cvt.rn.f64.u32 	%fd2, %r236;
	div.rn.f64 	%fd3, %fd1, %fd2;
	cvt.rzi.s32.f64 	%r233, %fd3;
	cvta.to.global.u64 	%rd77, %rd9;
	mul.wide.s32 	%rd78, %r4, 4;
	add.s64 	%rd79, %rd77, %rd78;
	st.global.u32 	[%rd79], %r233;
$L__BB0_74:
	ret;

}


// ===== COMPILED SASS (sm_100) =====

	.target	sm_100

	.elftype	@"ET_EXEC"


//--------------------- .note.nv.tkinfo           --------------------------
	.section	.note.nv.tkinfo,"",@"SHT_NOTE"
	.sectionflags	@"SHF_NOTE_NV_TKINFO"
	.tkinfo
        /*0018*/ 	.word	0x00000002
        /*0030*/ 	.string	""
        /*0030*/ 	.string	"ptxas"
        /*0030*/ 	.string	"Cuda compilation tools, release 13.0, V13.0.88"
        /*0030*/ 	.string	"Build cuda_13.0.r13.0/compiler.36424714_0"
        /*0030*/ 	.string	"-arch sm_100 -m 64 "



//--------------------- .note.nv.cuinfo           --------------------------
	.section	.note.nv.cuinfo,"",@"SHT_NOTE"
	.sectionflags	@"SHF_NOTE_NV_CUINFO"
        /*0018*/ 	.short	0x0002
        /*001a*/ 	.short	0x0064
        /*001c*/ 	.short	0x0082
	.zero		2


//--------------------- .nv.info                  --------------------------
	.section	.nv.info,"",@"SHT_CUDA_INFO"
	.align	4


	//----- nvinfo : EIATTR_REGCOUNT
	.align		4
        /*0000*/ 	.byte	0x04, 0x2f
        /*0002*/ 	.short	(.L_1 - .L_0)
	.align		4
.L_0:
        /*0004*/ 	.word	index@(_Z15img_blur_kernelPiS_ii)
        /*0008*/ 	.word	0x00000020


	//----- nvinfo : EIATTR_FRAME_SIZE
	.align		4
.L_1:
        /*000c*/ 	.byte	0x04, 0x11
        /*000e*/ 	.short	(.L_3 - .L_2)
	.align		4
.L_2:
        /*0010*/ 	.word	index@($__internal_0_$__cuda_sm20_div_rn_f64_full)
        /*0014*/ 	.word	0x00000000


	//----- nvinfo : EIATTR_FRAME_SIZE
	.align		4
.L_3:
        /*0018*/ 	.byte	0x04, 0x11
        /*001a*/ 	.short	(.L_5 - .L_4)
	.align		4
.L_4:
        /*001c*/ 	.word	index@(_Z15img_blur_kernelPiS_ii)
        /*0020*/ 	.word	0x00000000


	//----- nvinfo : EIATTR_MIN_STACK_SIZE
	.align		4
.L_5:
        /*0024*/ 	.byte	0x04, 0x12
        /*0026*/ 	.short	(.L_7 - .L_6)
	.align		4
.L_6:
        /*0028*/ 	.word	index@(_Z15img_blur_kernelPiS_ii)
        /*002c*/ 	.word	0x00000000
.L_7:


//--------------------- .nv.compat                --------------------------
	.section	.nv.compat,"",@"SHT_CUDA_COMPAT_INFO"
	.align	4
        /*0000*/ 	.byte	0x02, 0x09, 0x00, 0x00, 0x02, 0x02, 0x01, 0x00, 0x02, 0x05, 0x05, 0x00, 0x03, 0x07, 0x01, 0x01
        /*0010*/ 	.byte	0x02, 0x03, 0x00, 0x00, 0x02, 0x06, 0x01, 0x00, 0x04, 0x0b, 0x08, 0x00, 0x01, 0x00, 0x00, 0x00
        /*0020*/ 	.byte	0x00, 0x00, 0x00, 0x00


//--------------------- .nv.info._Z15img_blur_kernelPiS_ii --------------------------
	.section	.nv.info._Z15img_blur_kernelPiS_ii,"",@"SHT_CUDA_INFO"
	.sectionflags	@""
	.align	4


	//----- nvinfo : EIATTR_CUDA_API_VERSION
	.align		4
        /*0000*/ 	.byte	0x04, 0x37
        /*0002*/ 	.short	(.L_9 - .L_8)
.L_8:
        /*0004*/ 	.word	0x00000082


	//----- nvinfo : EIATTR_KPARAM_INFO
	.align		4
.L_9:
        /*0008*/ 	.byte	0x04, 0x17
        /*000a*/ 	.short	(.L_11 - .L_10)
.L_10:
        /*000c*/ 	.word	0x00000000
        /*0010*/ 	.short	0x0003
        /*0012*/ 	.short	0x0014
        /*0014*/ 	.byte	0x00, 0xf0, 0x11, 0x00


	//----- nvinfo : EIATTR_KPARAM_INFO
	.align		4
.L_11:
        /*0018*/ 	.byte	0x04, 0x17
        /*001a*/ 	.short	(.L_13 - .L_12)
.L_12:
        /*001c*/ 	.word	0x00000000
        /*0020*/ 	.short	0x0002
        /*0022*/ 	.short	0x0010
        /*0024*/ 	.byte	0x00, 0xf0, 0x11, 0x00


	//----- nvinfo : EIATTR_KPARAM_INFO
	.align		4
.L_13:
        /*0028*/ 	.byte	0x04, 0x17
        /*002a*/ 	.short	(.L_15 - .L_14)
.L_14:
        /*002c*/ 	.word	0x00000000
        /*0030*/ 	.short	0x0001
        /*0032*/ 	.short	0x0008
        /*0034*/ 	.byte	0x00, 0xf5, 0x21, 0x00


	//----- nvinfo : EIATTR_KPARAM_INFO
	.align		4
.L_15:
        /*0038*/ 	.byte	0x04, 0x17
        /*003a*/ 	.short	(.L_17 - .L_16)
.L_16:
        /*003c*/ 	.word	0x00000000
        /*0040*/ 	.short	0x0000
        /*0042*/ 	.short	0x0000
        /*0044*/ 	.byte	0x00, 0xf5, 0x21, 0x00


	//----- nvinfo : EIATTR_SPARSE_MMA_MASK
	.align		4
.L_17:
        /*0048*/ 	.byte	0x03, 0x50
        /*004a*/ 	.short	0x0000


	//----- nvinfo : EIATTR_MAXREG_COUNT
	.align		4
        /*004c*/ 	.byte	0x03, 0x1b
        /*004e*/ 	.short	0x00ff


	//----- nvinfo : EIATTR_MERCURY_ISA_VERSION
	.align		4
        /*0050*/ 	.byte	0x03, 0x5f
        /*0052*/ 	.short	0x0101


	//----- nvinfo : EIATTR_VRC_CTA_INIT_COUNT
	.align		4
        /*0054*/ 	.byte	0x02, 0x4a
	.zero		1
	.zero		1


	//----- nvinfo : EIATTR_EXIT_INSTR_OFFSETS
	.align		4
        /*0058*/ 	.byte	0x04, 0x1c
        /*005a*/ 	.short	(.L_19 - .L_18)


	//   ....[0]....
.L_18:
        /*005c*/ 	.word	0x000000c0


	//   ....[1]....
        /*0060*/ 	.word	0x00001320


	//----- nvinfo : EIATTR_CRS_STACK_SIZE
	.align		4
.L_19:
        /*0064*/ 	.byte	0x04, 0x1e
        /*0066*/ 	.short	(.L_21 - .L_20)
.L_20:
        /*0068*/ 	.word	0x00000000


	//----- nvinfo : EIATTR_CBANK_PARAM_SIZE
	.align		4
.L_21:
        /*006c*/ 	.byte	0x03, 0x19
        /*006e*/ 	.short	0x0018


	//----- nvinfo : EIATTR_PARAM_CBANK
	.align		4
        /*0070*/ 	.byte	0x04, 0x0a
        /*0072*/ 	.short	(.L_23 - .L_22)
	.align		4
.L_22:
        /*0074*/ 	.word	index@(.nv.constant0._Z15img_blur_kernelPiS_ii)
        /*0078*/ 	.short	0x0380
        /*007a*/ 	.short	0x0018


	//----- nvinfo : EIATTR_SW_WAR
	.align		4
.L_23:
        /*007c*/ 	.byte	0x04, 0x36
        /*007e*/ 	.short	(.L_25 - .L_24)
.L_24:
        /*0080*/ 	.word	0x00000008
.L_25:


//--------------------- .nv.callgraph             --------------------------
	.section	.nv.callgraph,"",@"SHT_CUDA_CALLGRAPH"
	.align	4
	.sectionentsize	8
	.align		4
        /*0000*/ 	.word	0x00000000
	.align		4
        /*0004*/ 	.word	0xffffffff
	.align		4
        /*0008*/ 	.word	0x00000000
	.align		4
        /*000c*/ 	.word	0xfffffffe
	.align		4
        /*0010*/ 	.word	0x00000000
	.align		4
        /*0014*/ 	.word	0xfffffffd
	.align		4
        /*0018*/ 	.word	0x00000000
	.align		4
        /*001c*/ 	.word	0xfffffffc


//--------------------- .text._Z15img_blur_kernelPiS_ii --------------------------
	.section	.text._Z15img_blur_kernelPiS_ii,"ax",@progbits
	.align	128
        .global         _Z15img_blur_kernelPiS_ii
        .type           _Z15img_blur_kernelPiS_ii,@function
        .size           _Z15img_blur_kernelPiS_ii,(.L_x_8 - _Z15img_blur_kernelPiS_ii)
        .other          _Z15img_blur_kernelPiS_ii,@"STO_CUDA_ENTRY STV_DEFAULT"
_Z15img_blur_kernelPiS_ii:
.text._Z15img_blur_kernelPiS_ii:
[----:B------:R-:W-:Y:S01]  /*0000*/  LDC R1, c[0x0][0x37c] ;  /* 0x0000df00ff017b82 */ /* 0x000fe20000000800 */
[----:B------:R-:W0:Y:S07]  /*0010*/  S2R R18, SR_TID.Y ;  /* 0x0000000000127919 */ /* 0x000e2e0000002200 */
[----:B------:R-:W1:Y:S01]  /*0020*/  LDC R0, c[0x0][0x360] ;  /* 0x0000d800ff007b82 */ /* 0x000e620000000800 */
[----:B------:R-:W1:Y:S07]  /*0030*/  S2R R13, SR_TID.X ;  /* 0x00000000000d7919 */ /* 0x000e6e0000002100 */
[----:B------:R-:W0:Y:S08]  /*0040*/  S2UR UR5, SR_CTAID.Y ;  /* 0x00000000000579c3 */ /* 0x000e300000002600 */
[----:B------:R-:W0:Y:S08]  /*0050*/  LDC R5, c[0x0][0x364] ;  /* 0x0000d900ff057b82 */ /* 0x000e300000000800 */
[----:B------:R-:W1:Y:S08]  /*0060*/  S2UR UR4, SR_CTAID.X ;  /* 0x00000000000479c3 */ /* 0x000e700000002500 */
[----:B------:R-:W2:Y:S01]  /*0070*/  LDC.64 R2, c[0x0][0x390] ;  /* 0x0000e400ff027b82 */ /* 0x000ea20000000a00 */
[----:B0-----:R-:W-:-:S02]  /*0080*/  IMAD R18, R5, UR5, R18 ;  /* 0x0000000505127c24 */ /* 0x001fc4000f8e0212 */
[----:B-1----:R-:W-:-:S03]  /*0090*/  IMAD R13, R0, UR4, R13 ;  /* 0x00000004000d7c24 */ /* 0x002fc6000f8e020d */
[----:B--2---:R-:W-:-:S04]  /*00a0*/  ISETP.GE.AND P0, PT, R18, R3, PT ;  /* 0x000000031200720c */ /* 0x004fc80003f06270 */
[----:B------:R-:W-:-:S13]  /*00b0*/  ISETP.GE.OR P0, PT, R13, R2, P0 ;  /* 0x000000020d00720c */ /* 0x000fda0000706670 */
[----:B------:R-:W-:Y:S05]  /*00c0*/  @P0 EXIT ;  /* 0x000000000000094d */ /* 0x000fea0003800000 */
[----:B------:R-:W-:Y:S01]  /*00d0*/  VIADD R5, R13, 0xfffffffd ;  /* 0xfffffffd0d057836 */ /* 0x000fe20000000000 */
[----:B------:R-:W0:Y:S01]  /*00e0*/  LDCU.64 UR4, c[0x0][0x358] ;  /* 0x00006b00ff0477ac */ /* 0x000e220008000a00 */
[C---:B------:R-:W-:Y:S02]  /*00f0*/  VIADD R16, R18.reuse, 0xfffffffd ;  /* 0xfffffffd12107836 */ /* 0x040fe40000000000 */
[C---:B------:R-:W-:Y:S01]  /*0100*/  VIADD R26, R18.reuse, 0xfffffffe ;  /* 0xfffffffe121a7836 */ /* 0x040fe20000000000 */
[----:B------:R-:W-:Y:S01]  /*0110*/  ISETP.GE.AND P5, PT, R5, R2, PT ;  /* 0x000000020500720c */ /* 0x000fe20003fa6270 */
[----:B------:R-:W-:Y:S01]  /*0120*/  VIADD R20, R18, 0xffffffff ;  /* 0xffffffff12147836 */ /* 0x000fe20000000000 */
[-C--:B------:R-:W-:Y:S01]  /*0130*/  ISETP.GE.AND P0, PT, R16, R3.reuse, PT ;  /* 0x000000031000720c */ /* 0x080fe20003f06270 */
[CC--:B------:R-:W-:Y:S01]  /*0140*/  IMAD R11, R13.reuse, R3.reuse, RZ ;  /* 0x000000030d0b7224 */ /* 0x0c0fe200078e02ff */
[----:B------:R-:W-:Y:S01]  /*0150*/  ISETP.GE.AND P1, PT, R26, R3, PT ;  /* 0x000000031a00720c */ /* 0x000fe20003f26270 */
[----:B------:R-:W1:Y:S01]  /*0160*/  LDCU.64 UR6, c[0x0][0x380] ;  /* 0x00007000ff0677ac */ /* 0x000e620008000a00 */
[----:B------:R-:W-:Y:S01]  /*0170*/  ISETP.LT.OR P5, PT, R13, 0x3, P5 ;  /* 0x000000030d00780c */ /* 0x000fe20002fa1670 */
[----:B------:R-:W-:Y:S01]  /*0180*/  IMAD R17, R3, -0x3, R11 ;  /* 0xfffffffd03117824 */ /* 0x000fe200078e020b */
[C---:B------:R-:W-:Y:S01]  /*0190*/  ISETP.LT.U32.OR P0, PT, R18.reuse, 0x3, P0 ;  /* 0x000000031200780c */ /* 0x040fe20000701470 */
[----:B------:R-:W-:Y:S01]  /*01a0*/  IMAD.MOV.U32 R14, RZ, RZ, RZ ;  /* 0x000000ffff0e7224 */ /* 0x000fe200078e00ff */
[----:B------:R-:W-:-:S02]  /*01b0*/  ISETP.LT.U32.OR P1, PT, R18, 0x2, P1 ;  /* 0x000000021200780c */ /* 0x000fc40000f21470 */
[----:B------:R-:W-:Y:S02]  /*01c0*/  PLOP3.LUT P4, PT, P5, P0, PT, 0xf8, 0x8f ;  /* 0x00000000008f781c */ /* 0x000fe40002f81f70 */
[----:B------:R-:W-:Y:S02]  /*01d0*/  PLOP3.LUT P3, PT, P5, P1, PT, 0xf8, 0x8f ;  /* 0x00000000008f781c */ /* 0x000fe40002f63f70 */
[----:B------:R-:W-:-:S03]  /*01e0*/  ISETP.GE.U32.OR P2, PT, R20, R3, P5 ;  /* 0x000000031400720c */ /* 0x000fc60002f46470 */
[----:B------:R-:W2:Y:S06]  /*01f0*/  @!P5 LDC.64 R6, c[0x0][0x380] ;  /* 0x0000e000ff06db82 */ /* 0x000eac0000000a00 */
[C---:B------:R-:W-:Y:S02]  /*0200*/  @!P4 IADD3 R15, PT, PT, R17.reuse, R16, RZ ;  /* 0x00000010110fc210 */ /* 0x040fe40007ffe0ff */
[----:B------:R-:W3:Y:S01]  /*0210*/  @!P4 LDC.64 R24, c[0x0][0x380] ;  /* 0x0000e000ff18cb82 */ /* 0x000ee20000000a00 */
[----:B------:R-:W-:-:S07]  /*0220*/  @!P3 IMAD.IADD R29, R17, 0x1, R26 ;  /* 0x00000001111db824 */ /* 0x000fce00078e021a */
[----:B------:R-:W4:Y:S08]  /*0230*/  @!P3 LDC.64 R4, c[0x0][0x380] ;  /* 0x0000e000ff04bb82 */ /* 0x000f300000000a00 */
[----:B------:R-:W5:Y:S01]  /*0240*/  @!P2 LDC.64 R8, c[0x0][0x380] ;  /* 0x0000e000ff08ab82 */ /* 0x000f620000000a00 */
[----:B---3--:R-:W-:Y:S01]  /*0250*/  @!P4 IMAD.WIDE.U32 R24, R15, 0x4, R24 ;  /* 0x000000040f18c825 */ /* 0x008fe200078e0018 */
[----:B------:R-:W-:-:S04]  /*0260*/  IADD3 R0, P6, PT, R18, R17, RZ ;  /* 0x0000001112007210 */ /* 0x000fc80007fde0ff */
[----:B0-----:R0:W3:Y:S01]  /*0270*/  @!P4 LDG.E R14, desc[UR4][R24.64] ;  /* 0x00000004180ec981 */ /* 0x0010e2000c1e1900 */
[----:B----4-:R-:W-:-:S04]  /*0280*/  @!P3 IMAD.WIDE.U32 R28, R29, 0x4, R4 ;  /* 0x000000041d1cb825 */ /* 0x010fc800078e0004 */
[----:B------:R-:W-:Y:S01]  /*0290*/  @!P2 IMAD.IADD R5, R17, 0x1, R20 ;  /* 0x000000011105a824 */ /* 0x000fe200078e0214 */
[----:B------:R-:W3:Y:S01]  /*02a0*/  @!P3 LDG.E R19, desc[UR4][R28.64] ;  /* 0x000000041c13b981 */ /* 0x000ee2000c1e1900 */
[----:B------:R-:W-:Y:S02]  /*02b0*/  @!P5 IMAD.IADD R15, R18, 0x1, R17 ;  /* 0x00000001120fd824 */ /* 0x000fe400078e0211 */
[----:B-----5:R-:W-:Y:S01]  /*02c0*/  @!P2 IMAD.WIDE.U32 R8, R5, 0x4, R8 ;  /* 0x000000040508a825 */ /* 0x020fe200078e0008 */
[----:B------:R-:W-:-:S03]  /*02d0*/  IADD3.X R5, PT, PT, RZ, RZ, RZ, P6, !PT ;  /* 0x000000ffff057210 */ /* 0x000fc600037fe4ff */
[----:B--2---:R-:W-:Y:S01]  /*02e0*/  @!P5 IMAD.WIDE.U32 R6, R15, 0x4, R6 ;  /* 0x000000040f06d825 */ /* 0x004fe200078e0006 */
[----:B-1----:R-:W-:Y:S01]  /*02f0*/  LEA R4, P6, R0, UR6, 0x2 ;  /* 0x0000000600047c11 */ /* 0x002fe2000f8c10ff */
[----:B------:R-:W2:Y:S02]  /*0300*/  @!P2 LDG.E R9, desc[UR4][R8.64] ;  /* 0x000000040809a981 */ /* 0x000ea4000c1e1900 */
[----:B------:R-:W-:Y:S01]  /*0310*/  VIADD R22, R18, 0x1 ;  /* 0x0000000112167836 */ /* 0x000fe20000000000 */
[----:B------:R-:W-:Y:S01]  /*0320*/  LEA.HI.X R5, R0, UR7, R5, 0x2, P6 ;  /* 0x0000000700057c11 */ /* 0x000fe2000b0f1405 */
[----:B------:R-:W4:Y:S03]  /*0330*/  @!P5 LDG.E R7, desc[UR4][R6.64] ;  /* 0x000000040607d981 */ /* 0x000f26000c1e1900 */
[----:B------:R-:W-:-:S13]  /*0340*/  ISETP.GE.U32.OR P6, PT, R22, R3, P5 ;  /* 0x000000031600720c */ /* 0x000fda0002fc6470 */
[----:B------:R-:W5:Y:S01]  /*0350*/  @!P6 LDG.E R21, desc[UR4][R4.64+0x4] ;  /* 0x000004040415e981 */ /* 0x000f62000c1e1900 */
[----:B0-----:R-:W-:Y:S02]  /*0360*/  VIADD R24, R18, 0x2 ;  /* 0x0000000212187836 */ /* 0x001fe40000000000 */
[----:B------:R-:W-:Y:S02]  /*0370*/  IMAD.MOV.U32 R15, RZ, RZ, RZ ;  /* 0x000000ffff0f7224 */ /* 0x000fe400078e00ff */
[----:B------:R-:W-:Y:S01]  /*0380*/  @!P4 IMAD.MOV.U32 R15, RZ, RZ, 0x1 ;  /* 0x00000001ff0fc424 */ /* 0x000fe200078e00ff */
[----:B------:R-:W-:Y:S02]  /*0390*/  ISETP.GE.U32.OR P4, PT, R24, R3, P5 ;  /* 0x000000031800720c */ /* 0x000fe40002f86470 */
[----:B------:R-:W-:Y:S01]  /*03a0*/  IADD3 R23, PT, PT, R13, -0x2, RZ ;  /* 0xfffffffe0d177810 */ /* 0x000fe20007ffe0ff */
[----:B------:R-:W-:-:S04]  /*03b0*/  @!P3 VIADD R15, R15, 0x1 ;  /* 0x000000010f0fb836 */ /* 0x000fc80000000000 */
[----:B------:R-:W-:-:S05]  /*03c0*/  @!P2 VIADD R15, R15, 0x1 ;  /* 0x000000010f0fa836 */ /* 0x000fca0000000000 */
[----:B------:R-:W-:-:S05]  /*03d0*/  @!P5 IADD3 R15, PT, PT, R15, 0x1, RZ ;  /* 0x000000010f0fd810 */ /* 0x000fca0007ffe0ff */
[----:B------:R-:W-:Y:S02]  /*03e0*/  @!P6 VIADD R15, R15, 0x1 ;  /* 0x000000010f0fe836 */ /* 0x000fe40000000000 */
[----:B------:R-:W-:Y:S02]  /*03f0*/  IMAD.IADD R17, R17, 0x1, R3 ;  /* 0x0000000111117824 */ /* 0x000fe400078e0203 */
[----:B---3--:R-:W-:Y:S01]  /*0400*/  @!P3 IMAD.IADD R14, R14, 0x1, R19 ;  /* 0x000000010e0eb824 */ /* 0x008fe200078e0213 */
[----:B------:R-:W-:Y:S01]  /*0410*/  ISETP.GE.AND P3, PT, R23, R2, PT ;  /* 0x000000021700720c */ /* 0x000fe20003f66270 */
[----:B------:R0:W3:Y:S03]  /*0420*/  @!P4 LDG.E R19, desc[UR4][R4.64+0x8] ;  /* 0x000008040413c981 */ /* 0x0000e6000c1e1900 */
[----:B------:R-:W-:Y:S01]  /*0430*/  ISETP.LT.OR P3, PT, R13, 0x2, P3 ;  /* 0x000000020d00780c */ /* 0x000fe20001f61670 */
[----:B--2---:R-:W-:-:S03]  /*0440*/  @!P2 IMAD.IADD R14, R14, 0x1, R9 ;  /* 0x000000010e0ea824 */ /* 0x004fc600078e0209 */
[----:B------:R-:W-:Y:S01]  /*0450*/  PLOP3.LUT P2, PT, P3, P0, PT, 0xf8, 0x8f ;  /* 0x00000000008f781c */ /* 0x000fe20001f41f70 */
[----:B----4-:R-:W-:Y:S01]  /*0460*/  @!P5 IMAD.IADD R14, R14, 0x1, R7 ;  /* 0x000000010e0ed824 */ /* 0x010fe200078e0207 */
[----:B------:R-:W-:-:S07]  /*0470*/  PLOP3.LUT P5, PT, P3, P1, PT, 0xf8, 0x8f ;  /* 0x00000000008f781c */ /* 0x000fce0001fa3f70 */
[----:B------:R-:W1:Y:S08]  /*0480*/  @!P3 LDC.64 R28, c[0x0][0x380] ;  /* 0x0000e000ff1cbb82 */ /* 0x000e700000000a00 */
[----:B------:R-:W2:Y:S01]  /*0490*/  @!P2 LDC.64 R8, c[0x0][0x380] ;  /* 0x0000e000ff08ab82 */ /* 0x000ea20000000a00 */
[----:B-----5:R-:W-:Y:S01]  /*04a0*/  @!P6 IMAD.IADD R14, R14, 0x1, R21 ;  /* 0x000000010e0ee824 */ /* 0x020fe200078e0215 */
[----:B------:R-:W-:-:S06]  /*04b0*/  ISETP.GE.U32.OR P6, PT, R20, R3, P3 ;  /* 0x000000031400720c */ /* 0x000fcc0001fc6470 */
[----:B0-----:R-:W0:Y:S01]  /*04c0*/  @!P5 LDC.64 R4, c[0x0][0x380] ;  /* 0x0000e000ff04db82 */ /* 0x001e220000000a00 */
[----:B------:R-:W-:Y:S01]  /*04d0*/  @!P2 IADD3 R21, PT, PT, R16, R17, RZ ;  /* 0x000000111015a210 */ /* 0x000fe20007ffe0ff */
[----:B------:R-:W-:-:S06]  /*04e0*/  @!P5 IMAD.IADD R23, R26, 0x1, R17 ;  /* 0x000000011a17d824 */ /* 0x000fcc00078e0211 */
[----:B------:R-:W4:Y:S01]  /*04f0*/  @!P6 LDC.64 R6, c[0x0][0x380] ;  /* 0x0000e000ff06eb82 */ /* 0x000f220000000a00 */
[----:B--2---:R-:W-:-:S05]  /*0500*/  @!P2 IMAD.WIDE.U32 R8, R21, 0x4, R8 ;  /* 0x000000041508a825 */ /* 0x004fca00078e0008 */
[----:B------:R2:W5:Y:S01]  /*0510*/  @!P2 LDG.E R21, desc[UR4][R8.64] ;  /* 0x000000040815a981 */ /* 0x000562000c1e1900 */
[----:B0-----:R-:W-:-:S06]  /*0520*/  @!P5 IMAD.WIDE.U32 R4, R23, 0x4, R4 ;  /* 0x000000041704d825 */ /* 0x001fcc00078e0004 */
[----:B------:R-:W5:Y:S01]  /*0530*/  @!P5 LDG.E R5, desc[UR4][R4.64] ;  /* 0x000000040405d981 */ /* 0x000f62000c1e1900 */
[----:B------:R-:W-:-:S04]  /*0540*/  @!P6 IMAD.IADD R23, R20, 0x1, R17 ;  /* 0x000000011417e824 */ /* 0x000fc800078e0211 */
[----:B----4-:R-:W-:-:S06]  /*0550*/  @!P6 IMAD.WIDE.U32 R6, R23, 0x4, R6 ;  /* 0x000000041706e825 */ /* 0x010fcc00078e0006 */
[----:B------:R-:W4:Y:S01]  /*0560*/  @!P6 LDG.E R7, desc[UR4][R6.64] ;  /* 0x000000040607e981 */ /* 0x000f22000c1e1900 */
[----:B------:R-:W-:-:S04]  /*0570*/  @!P3 IMAD.IADD R23, R18, 0x1, R17 ;  /* 0x000000011217b824 */ /* 0x000fc800078e0211 */
[----:B-1----:R-:W-:-:S06]  /*0580*/  @!P3 IMAD.WIDE.U32 R28, R23, 0x4, R28 ;  /* 0x00000004171cb825 */ /* 0x002fcc00078e001c */
[----:B------:R-:W4:Y:S01]  /*0590*/  @!P3 LDG.E R29, desc[UR4][R28.64] ;  /* 0x000000041c1db981 */ /* 0x000f22000c1e1900 */
[----:B------:R-:W-:-:S04]  /*05a0*/  @!P4 VIADD R15, R15, 0x1 ;  /* 0x000000010f0fc836 */ /* 0x000fc80000000000 */
[----:B------:R-:W-:-:S04]  /*05b0*/  @!P2 VIADD R15, R15, 0x1 ;  /* 0x000000010f0fa836 */ /* 0x000fc80000000000 */
[----:B------:R-:W-:-:S04]  /*05c0*/  @!P5 VIADD R15, R15, 0x1 ;  /* 0x000000010f0fd836 */ /* 0x000fc80000000000 */
[----:B------:R-:W-:-:S05]  /*05d0*/  @!P6 VIADD R15, R15, 0x1 ;  /* 0x000000010f0fe836 */ /* 0x000fca0000000000 */
[----:B------:R-:W-:Y:S02]  /*05e0*/  @!P3 IADD3 R15, PT, PT, R15, 0x1, RZ ;  /* 0x000000010f0fb810 */ /* 0x000fe40007ffe0ff */
[----:B---3--:R-:W-:Y:S02]  /*05f0*/  @!P4 IADD3 R14, PT, PT, R14, R19, RZ ;  /* 0x000000130e0ec210 */ /* 0x008fe40007ffe0ff */
[----:B------:R-:W-:-:S05]  /*0600*/  IADD3 R0, P4, PT, R18, R17, RZ ;  /* 0x0000001112007210 */ /* 0x000fca0007f9e0ff */
[----:B--2---:R-:W-:Y:S01]  /*0610*/  IMAD.X R9, RZ, RZ, RZ, P4 ;  /* 0x000000ffff097224 */ /* 0x004fe200020e06ff */
[----:B------:R-:W-:-:S04]  /*0620*/  LEA R8, P4, R0, UR6, 0x2 ;  /* 0x0000000600087c11 */ /* 0x000fc8000f8810ff */
[----:B------:R-:W-:Y:S02]  /*0630*/  LEA.HI.X R9, R0, UR7, R9, 0x2, P4 ;  /* 0x0000000700097c11 */ /* 0x000fe4000a0f1409 */
[----:B------:R-:W-:-:S13]  /*0640*/  ISETP.GE.U32.OR P4, PT, R22, R3, P3 ;  /* 0x000000031600720c */ /* 0x000fda0001f86470 */
[----:B------:R-:W2:Y:S01]  /*0650*/  @!P4 LDG.E R25, desc[UR4][R8.64+0x4] ;  /* 0x000004040819c981 */ /* 0x000ea2000c1e1900 */
[----:B-----5:R-:W-:Y:S01]  /*0660*/  @!P2 IMAD.IADD R14, R14, 0x1, R21 ;  /* 0x000000010e0ea824 */ /* 0x020fe200078e0215 */
[----:B------:R-:W-:-:S04]  /*0670*/  ISETP.GT.AND P2, PT, R13, R2, PT ;  /* 0x000000020d00720c */ /* 0x000fc80003f44270 */
[----:B------:R-:W-:Y:S02]  /*0680*/  @!P5 IADD3 R14, PT, PT, R14, R5, RZ ;  /* 0x000000050e0ed210 */ /* 0x000fe40007ffe0ff */
[----:B------:R-:W-:Y:S02]  /*0690*/  ISETP.GE.U32.OR P5, PT, R24, R3, P3 ;  /* 0x000000031800720c */ /* 0x000fe40001fa6470 */
[----:B------:R-:W-:Y:S01]  /*06a0*/  ISETP.LT.OR P2, PT, R13, 0x1, P2 ;  /* 0x000000010d00780c */ /* 0x000fe20001741670 */
[----:B----4-:R-:W-:-:S03]  /*06b0*/  @!P6 IMAD.IADD R14, R14, 0x1, R7 ;  /* 0x000000010e0ee824 */ /* 0x010fc600078e0207 */
[----:B------:R-:W-:-:S07]  /*06c0*/  PLOP3.LUT P6, PT, P2, P0, PT, 0xf8, 0x8f ;  /* 0x00000000008f781c */ /* 0x000fce00017c1f70 */
[----:B------:R0:W3:Y:S01]  /*06d0*/  @!P5 LDG.E R19, desc[UR4][R8.64+0x8] ;  /* 0x000008040813d981 */ /* 0x0000e2000c1e1900 */
[----:B------:R-:W-:Y:S01]  /*06e0*/  @!P3 IMAD.IADD R14, R14, 0x1, R29 ;  /* 0x000000010e0eb824 */ /* 0x000fe200078e021d */
[----:B------:R-:W-:-:S04]  /*06f0*/  PLOP3.LUT P3, PT, P2, P1, PT, 0xf8, 0x8f ;  /* 0x00000000008f781c */ /* 0x000fc80001763f70 */
[----:B------:R-:W1:Y:S01]  /*0700*/  @!P6 LDC.64 R6, c[0x0][0x380] ;  /* 0x0000e000ff06eb82 */ /* 0x000e620000000a00 */
[----:B------:R-:W-:-:S04]  /*0710*/  IMAD.IADD R17, R17, 0x1, R3 ;  /* 0x0000000111117824 */ /* 0x000fc800078e0203 */
[----:B------:R-:W-:-:S04]  /*0720*/  @!P6 IMAD.IADD R21, R16, 0x1, R17 ;  /* 0x000000011015e824 */ /* 0x000fc800078e0211 */
[----:B------:R-:W4:Y:S01]  /*0730*/  @!P3 LDC.64 R4, c[0x0][0x380] ;  /* 0x0000e000ff04bb82 */ /* 0x000f220000000a00 */
[----:B------:R-:W-:Y:S01]  /*0740*/  @!P3 IADD3 R29, PT, PT, R26, R17, RZ ;  /* 0x000000111a1db210 */ /* 0x000fe20007ffe0ff */
[----:B-1----:R-:W-:-:S05]  /*0750*/  @!P6 IMAD.WIDE.U32 R6, R21, 0x4, R6 ;  /* 0x000000041506e825 */ /* 0x002fca00078e0006 */
[----:B------:R1:W5:Y:S01]  /*0760*/  @!P6 LDG.E R21, desc[UR4][R6.64] ;  /* 0x000000040615e981 */ /* 0x000362000c1e1900 */
[----:B----4-:R-:W-:Y:S02]  /*0770*/  @!P3 IMAD.WIDE.U32 R28, R29, 0x4, R4 ;  /* 0x000000041d1cb825 */ /* 0x010fe400078e0004 */
[----:B------:R-:W4:Y:S03]  /*0780*/  @!P2 LDC.64 R4, c[0x0][0x380] ;  /* 0x0000e000ff04ab82 */ /* 0x000f260000000a00 */
[----:B------:R3:W5:Y:S01]  /*0790*/  @!P3 LDG.E R23, desc[UR4][R28.64] ;  /* 0x000000041c17b981 */ /* 0x000762000c1e1900 */
[----:B------:R-:W-:Y:S01]  /*07a0*/  @!P4 VIADD R15, R15, 0x1 ;  /* 0x000000010f0fc836 */ /* 0x000fe20000000000 */
[----:B------:R-:W-:-:S03]  /*07b0*/  @!P2 IADD3 R27, PT, PT, R18, R17, RZ ;  /* 0x00000011121ba210 */ /* 0x000fc60007ffe0ff */
[----:B------:R-:W-:Y:S02]  /*07c0*/  @!P5 VIADD R15, R15, 0x1 ;  /* 0x000000010f0fd836 */ /* 0x000fe40000000000 */
[----:B----4-:R-:W-:-:S05]  /*07d0*/  @!P2 IMAD.WIDE.U32 R4, R27, 0x4, R4 ;  /* 0x000000041b04a825 */ /* 0x010fca00078e0004 */
[----:B------:R4:W4:Y:S01]  /*07e0*/  @!P2 LDG.E R27, desc[UR4][R4.64] ;  /* 0x00000004041ba981 */ /* 0x000922000c1e1900 */
[----:B------:R-:W-:-:S05]  /*07f0*/  @!P6 IADD3 R15, PT, PT, R15, 0x1, RZ ;  /* 0x000000010f0fe810 */ /* 0x000fca0007ffe0ff */
[----:B------:R-:W-:Y:S02]  /*0800*/  @!P3 VIADD R15, R15, 0x1 ;  /* 0x000000010f0fb836 */ /* 0x000fe40000000000 */
[----:B--2---:R-:W-:Y:S01]  /*0810*/  @!P4 IMAD.IADD R14, R14, 0x1, R25 ;  /* 0x000000010e0ec824 */ /* 0x004fe200078e0219 */
[----:B------:R-:W-:-:S13]  /*0820*/  ISETP.GE.U32.OR P4, PT, R20, R3, P2 ;  /* 0x000000031400720c */ /* 0x000fda0001786470 */
[----:B0-----:R-:W1:Y:S01]  /*0830*/  @!P4 LDC.64 R8, c[0x0][0x380] ;  /* 0x0000e000ff08cb82 */ /* 0x001e620000000a00 */
[----:B------:R-:W-:-:S04]  /*0840*/  @!P4 IMAD.IADD R25, R20, 0x1, R17 ;  /* 0x000000011419c824 */ /* 0x000fc800078e0211 */
[----:B-1----:R-:W-:-:S06]  /*0850*/  @!P4 IMAD.WIDE.U32 R6, R25, 0x4, R8 ;  /* 0x000000041906c825 */ /* 0x002fcc00078e0008 */
[----:B------:R-:W2:Y:S01]  /*0860*/  @!P4 LDG.E R7, desc[UR4][R6.64] ;  /* 0x000000040607c981 */ /* 0x000ea2000c1e1900 */
[----:B---3--:R-:W-:Y:S01]  /*0870*/  @!P5 IMAD.IADD R14, R14, 0x1, R19 ;  /* 0x000000010e0ed824 */ /* 0x008fe200078e0213 */
[----:B------:R-:W-:-:S05]  /*0880*/  IADD3 R0, P5, PT, R18, R17, RZ ;  /* 0x0000001112007210 */ /* 0x000fca0007fbe0ff */
[----:B------:R-:W-:Y:S01]  /*0890*/  IMAD.X R9, RZ, RZ, RZ, P5 ;  /* 0x000000ffff097224 */ /* 0x000fe200028e06ff */
[----:B------:R-:W-:-:S04]  /*08a0*/  LEA R28, P5, R0, UR6, 0x2 ;  /* 0x00000006001c7c11 */ /* 0x000fc8000f8a10ff */
[----:B------:R-:W-:Y:S02]  /*08b0*/  LEA.HI.X R29, R0, UR7, R9, 0x2, P5 ;  /* 0x00000007001d7c11 */ /* 0x000fe4000a8f1409 */
[----:B------:R-:W-:-:S13]  /*08c0*/  ISETP.GE.U32.OR P5, PT, R22, R3, P2 ;  /* 0x000000031600720c */ /* 0x000fda00017a6470 */
[----:B------:R-:W3:Y:S01]  /*08d0*/  @!P5 LDG.E R25, desc[UR4][R28.64+0x4] ;  /* 0x000004041c19d981 */ /* 0x000ee2000c1e1900 */
[----:B-----5:R-:W-:Y:S01]  /*08e0*/  @!P6 IMAD.IADD R14, R14, 0x1, R21 ;  /* 0x000000010e0ee824 */ /* 0x020fe200078e0215 */
[----:B------:R-:W-:-:S03]  /*08f0*/  ISETP.GE.U32.OR P6, PT, R24, R3, P2 ;  /* 0x000000031800720c */ /* 0x000fc600017c6470 */
[----:B------:R-:W-:Y:S01]  /*0900*/  @!P3 IMAD.IADD R14, R14, 0x1, R23 ;  /* 0x000000010e0eb824 */ /* 0x000fe200078e0217 */
[----:B------:R-:W-:-:S09]  /*0910*/  ISETP.LT.OR P3, PT, R13, RZ, P0 ;  /* 0x000000ff0d00720c */ /* 0x000fd20000761670 */
[----:B------:R-:W5:Y:S04]  /*0920*/  @!P6 LDG.E R21, desc[UR4][R28.64+0x8] ;  /* 0x000008041c15e981 */ /* 0x000f68000c1e1900 */
[----:B----4-:R-:W0:Y:S01]  /*0930*/  @!P3 LDC.64 R4, c[0x0][0x380] ;  /* 0x0000e000ff04bb82 */ /* 0x010e220000000a00 */
[----:B------:R-:W-:-:S05]  /*0940*/  IADD3 R0, PT, PT, R18, R11, RZ ;  /* 0x0000000b12007210 */ /* 0x000fca0007ffe0ff */
[----:B------:R-:W-:-:S04]  /*0950*/  @!P3 VIADD R9, R0, 0xfffffffd ;  /* 0xfffffffd0009b836 */ /* 0x000fc80000000000 */
[----:B0-----:R-:W-:-:S05]  /*0960*/  @!P3 IMAD.WIDE.U32 R8, R9, 0x4, R4 ;  /* 0x000000040908b825 */ /* 0x001fca00078e0004 */
[----:B------:R0:W4:Y:S01]  /*0970*/  @!P3 LDG.E R19, desc[UR4][R8.64] ;  /* 0x000000040813b981 */ /* 0x000122000c1e1900 */
[----:B------:R-:W-:-:S05]  /*0980*/  @!P4 VIADD R15, R15, 0x1 ;  /* 0x000000010f0fc836 */ /* 0x000fca0000000000 */
[----:B------:R-:W-:-:S05]  /*0990*/  @!P2 IADD3 R15, PT, PT, R15, 0x1, RZ ;  /* 0x000000010f0fa810 */ /* 0x000fca0007ffe0ff */
[----:B------:R-:W-:-:S04]  /*09a0*/  @!P5 VIADD R15, R15, 0x1 ;  /* 0x000000010f0fd836 */ /* 0x000fc80000000000 */
[----:B------:R-:W-:-:S04]  /*09b0*/  @!P6 VIADD R15, R15, 0x1 ;  /* 0x000000010f0fe836 */ /* 0x000fc80000000000 */
[----:B------:R-:W-:Y:S02]  /*09c0*/  @!P3 VIADD R15, R15, 0x1 ;  /* 0x000000010f0fb836 */ /* 0x000fe40000000000 */
[----:B--2---:R-:W-:Y:S01]  /*09d0*/  @!P4 IMAD.IADD R14, R14, 0x1, R7 ;  /* 0x000000010e0ec824 */ /* 0x004fe200078e0207 */
[----:B------:R-:W-:-:S03]  /*09e0*/  ISETP.LT.OR P4, PT, R13, RZ, P1 ;  /* 0x000000ff0d00720c */ /* 0x000fc60000f81670 */
[----:B------:R-:W-:Y:S01]  /*09f0*/  @!P2 IMAD.IADD R14, R14, 0x1, R27 ;  /* 0x000000010e0ea824 */ /* 0x000fe200078e021b */
[----:B------:R-:W-:-:S04]  /*0a00*/  ISETP.GE.U32.AND P2, PT, R20, R3, PT ;  /* 0x000000031400720c */ /* 0x000fc80003f46070 */
[----:B------:R-:W-:-:S05]  /*0a10*/  ISETP.LT.OR P2, PT, R13, RZ, P2 ;  /* 0x000000ff0d00720c */ /* 0x000fca0001741670 */
[----:B------:R-:W1:Y:S08]  /*0a20*/  @!P4 LDC.64 R6, c[0x0][0x380] ;  /* 0x0000e000ff06cb82 */ /* 0x000e700000000a00 */
[----:B------:R-:W2:Y:S01]  /*0a30*/  @!P2 LDC.64 R4, c[0x0][0x380] ;  /* 0x0000e000ff04ab82 */ /* 0x000ea20000000a00 */
[----:B0-----:R-:W-:Y:S01]  /*0a40*/  @!P4 IADD3 R9, PT, PT, R0, -0x2, RZ ;  /* 0xfffffffe0009c810 */ /* 0x001fe20007ffe0ff */
[----:B---3--:R-:W-:Y:S01]  /*0a50*/  @!P5 IMAD.IADD R14, R14, 0x1, R25 ;  /* 0x000000010e0ed824 */ /* 0x008fe200078e0219 */
[----:B------:R-:W-:Y:S01]  /*0a60*/  ISETP.GE.AND P5, PT, R13, RZ, PT ;  /* 0x000000ff0d00720c */ /* 0x000fe20003fa6270 */
[----:B------:R-:W-:-:S02]  /*0a70*/  @!P2 VIADD R23, R0, 0xffffffff ;  /* 0xffffffff0017a836 */ /* 0x000fc40000000000 */
[----:B-1----:R-:W-:-:S06]  /*0a80*/  @!P4 IMAD.WIDE.U32 R6, R9, 0x4, R6 ;  /* 0x000000040906c825 */ /* 0x002fcc00078e0006 */
[----:B------:R-:W3:Y:S04]  /*0a90*/  @!P4 LDG.E R7, desc[UR4][R6.64] ;  /* 0x000000040607c981 */ /* 0x000ee8000c1e1900 */
[----:B------:R-:W0:Y:S01]  /*0aa0*/  @P5 LDC.64 R8, c[0x0][0x380] ;  /* 0x0000e000ff085b82 */ /* 0x000e220000000a00 */
[----:B--2---:R-:W-:-:S06]  /*0ab0*/  @!P2 IMAD.WIDE.U32 R4, R23, 0x4, R4 ;  /* 0x000000041704a825 */ /* 0x004fcc00078e0004 */
[----:B------:R-:W2:Y:S01]  /*0ac0*/  @!P2 LDG.E R5, desc[UR4][R4.64] ;  /* 0x000000040405a981 */ /* 0x000ea2000c1e1900 */
[----:B-----5:R-:W-:Y:S01]  /*0ad0*/  @!P6 IMAD.IADD R14, R14, 0x1, R21 ;  /* 0x000000010e0ee824 */ /* 0x020fe200078e0215 */
[----:B------:R-:W-:-:S04]  /*0ae0*/  IADD3 R11, P6, PT, R18, R11, RZ ;  /* 0x0000000b120b7210 */ /* 0x000fc80007fde0ff */
[----:B------:R-:W-:Y:S02]  /*0af0*/  IADD3.X R12, PT, PT, RZ, RZ, RZ, P6, !PT ;  /* 0x000000ffff0c7210 */ /* 0x000fe400037fe4ff */
[----:B------:R-:W-:Y:S01]  /*0b00*/  LEA R10, P6, R11, UR6, 0x2 ;  /* 0x000000060b0a7c11 */ /* 0x000fe2000f8c10ff */
[----:B0-----:R-:W-:-:S03]  /*0b10*/  @P5 IMAD.WIDE.U32 R8, R0, 0x4, R8 ;  /* 0x0000000400085825 */ /* 0x001fc600078e0008 */
[----:B------:R-:W-:Y:S02]  /*0b20*/  LEA.HI.X R11, R11, UR7, R12, 0x2, P6 ;  /* 0x000000070b0b7c11 */ /* 0x000fe4000b0f140c */
[----:B------:R-:W-:Y:S01]  /*0b30*/  ISETP.GE.U32.OR P6, PT, R22, R3, !P5 ;  /* 0x000000031600720c */ /* 0x000fe20006fc6470 */
[----:B------:R0:W5:-:S12]  /*0b40*/  @P5 LDG.E R21, desc[UR4][R8.64] ;  /* 0x0000000408155981 */ /* 0x000158000c1e1900 */
[----:B------:R-:W5:Y:S01]  /*0b50*/  @!P6 LDG.E R23, desc[UR4][R10.64+0x4] ;  /* 0x000004040a17e981 */ /* 0x000f62000c1e1900 */
[----:B----4-:R-:W-:Y:S01]  /*0b60*/  @!P3 IMAD.IADD R14, R14, 0x1, R19 ;  /* 0x000000010e0eb824 */ /* 0x010fe200078e0213 */
[----:B------:R-:W-:-:S04]  /*0b70*/  ISETP.GE.U32.AND P3, PT, R24, R3, PT ;  /* 0x000000031800720c */ /* 0x000fc80003f66070 */
[----:B------:R-:W-:-:S13]  /*0b80*/  ISETP.LT.OR P3, PT, R13, RZ, P3 ;  /* 0x000000ff0d00720c */ /* 0x000fda0001f61670 */
[----:B------:R1:W4:Y:S01]  /*0b90*/  @!P3 LDG.E R19, desc[UR4][R10.64+0x8] ;  /* 0x000008040a13b981 */ /* 0x000322000c1e1900 */
[----:B------:R-:W-:Y:S01]  /*0ba0*/  VIADD R25, R13, 0x1 ;  /* 0x000000010d197836 */ /* 0x000fe20000000000 */
[----:B------:R-:W-:-:S05]  /*0bb0*/  @!P4 IADD3 R15, PT, PT, R15, 0x1, RZ ;  /* 0x000000010f0fc810 */ /* 0x000fca0007ffe0ff */
[----:B------:R-:W-:-:S05]  /*0bc0*/  @!P2 VIADD R15, R15, 0x1 ;  /* 0x000000010f0fa836 */ /* 0x000fca0000000000 */
[----:B------:R-:W-:Y:S02]  /*0bd0*/  @P5 IADD3 R15, PT, PT, R15, 0x1, RZ ;  /* 0x000000010f0f5810 */ /* 0x000fe40007ffe0ff */
[----:B------:R-:W-:-:S03]  /*0be0*/  LEA R17, R3, R17, 0x1 ;  /* 0x0000001103117211 */ /* 0x000fc600078e08ff */
[----:B------:R-:W-:-:S05]  /*0bf0*/  @!P6 VIADD R15, R15, 0x1 ;  /* 0x000000010f0fe836 */ /* 0x000fca0000000000 */
[----:B------:R-:W-:Y:S01]  /*0c00*/  @!P3 IADD3 R15, PT, PT, R15, 0x1, RZ ;  /* 0x000000010f0fb810 */ /* 0x000fe20007ffe0ff */
[----:B---3--:R-:W-:Y:S01]  /*0c10*/  @!P4 IMAD.IADD R14, R14, 0x1, R7 ;  /* 0x000000010e0ec824 */ /* 0x008fe200078e0207 */
[----:B------:R-:W-:-:S04]  /*0c20*/  ISETP.GE.AND P4, PT, R25, R2, PT ;  /* 0x000000021900720c */ /* 0x000fc80003f86270 */
[----:B------:R-:W-:Y:S01]  /*0c30*/  ISETP.LT.OR P4, PT, R13, -0x1, P4 ;  /* 0xffffffff0d00780c */ /* 0x000fe20002781670 */
[----:B--2---:R-:W-:-:S03]  /*0c40*/  @!P2 IMAD.IADD R14, R14, 0x1, R5 ;  /* 0x000000010e0ea824 */ /* 0x004fc600078e0205 */
[----:B------:R-:W-:-:S13]  /*0c50*/  PLOP3.LUT P2, PT, P4, P0, PT, 0xf8, 0x8f ;  /* 0x00000000008f781c */ /* 0x000fda0002741f70 */
[----:B0-----:R-:W0:Y:S01]  /*0c60*/  @!P2 LDC.64 R8, c[0x0][0x380] ;  /* 0x0000e000ff08ab82 */ /* 0x001e220000000a00 */
[----:B-----5:R-:W-:Y:S01]  /*0c70*/  @P5 IMAD.IADD R14, R14, 0x1, R21 ;  /* 0x000000010e0e5824 */ /* 0x020fe200078e0215 */
[----:B------:R-:W-:Y:S01]  /*0c80*/  PLOP3.LUT P5, PT, P4, P1, PT, 0xf8, 0x8f ;  /* 0x00000000008f781c */ /* 0x000fe200027a3f70 */
[----:B------:R-:W-:Y:S02]  /*0c90*/  @!P2 IMAD.IADD R5, R16, 0x1, R17 ;  /* 0x000000011005a824 */ /* 0x000fe400078e0211 */
[----:B------:R-:W-:Y:S01]  /*0ca0*/  @!P6 IMAD.IADD R14, R14, 0x1, R23 ;  /* 0x000000010e0ee824 */ /* 0x000fe200078e0217 */
[----:B------:R-:W-:-:S09]  /*0cb0*/  ISETP.GE.U32.OR P6, PT, R20, R3, P4 ;  /* 0x000000031400720c */ /* 0x000fd200027c6470 */
[----:B------:R-:W2:Y:S01]  /*0cc0*/  @!P5 LDC.64 R6, c[0x0][0x380] ;  /* 0x0000e000ff06db82 */ /* 0x000ea20000000a00 */
[----:B0-----:R-:W-:-:S06]  /*0cd0*/  @!P2 IMAD.WIDE.U32 R8, R5, 0x4, R8 ;  /* 0x000000040508a825 */ /* 0x001fcc00078e0008 */
[----:B------:R0:W3:Y:S01]  /*0ce0*/  @!P2 LDG.E R9, desc[UR4][R8.64] ;  /* 0x000000040809a981 */ /* 0x0000e2000c1e1900 */
[----:B------:R-:W5:Y:S01]  /*0cf0*/  @!P6 LDC.64 R4, c[0x0][0x380] ;  /* 0x0000e000ff04eb82 */ /* 0x000f620000000a00 */
[--C-:B-1----:R-:W-:Y:S02]  /*0d00*/  @!P5 IMAD.IADD R11, R26, 0x1, R17.reuse ;  /* 0x000000011a0bd824 */ /* 0x102fe400078e0211 */
[----:B------:R-:W-:Y:S02]  /*0d10*/  @!P6 IMAD.IADD R29, R20, 0x1, R17 ;  /* 0x00000001141de824 */ /* 0x000fe400078e0211 */
[----:B--2---:R-:W-:-:S03]  /*0d20*/  @!P5 IMAD.WIDE.U32 R10, R11, 0x4, R6 ;  /* 0x000000040b0ad825 */ /* 0x004fc600078e0006 */
[----:B------:R-:W1:Y:S03]  /*0d30*/  @!P4 LDC.64 R6, c[0x0][0x380] ;  /* 0x0000e000ff06cb82 */ /* 0x000e660000000a00 */
[----:B------:R-:W2:Y:S01]  /*0d40*/  @!P5 LDG.E R11, desc[UR4][R10.64] ;  /* 0x000000040a0bd981 */ /* 0x000ea2000c1e1900 */
[----:B----4-:R-:W-:Y:S02]  /*0d50*/  @!P3 IMAD.IADD R14, R14, 0x1, R19 ;  /* 0x000000010e0eb824 */ /* 0x010fe400078e0213 */
[----:B-----5:R-:W-:Y:S01]  /*0d60*/  @!P6 IMAD.WIDE.U32 R28, R29, 0x4, R4 ;  /* 0x000000041d1ce825 */ /* 0x020fe200078e0004 */
[----:B------:R-:W-:-:S05]  /*0d70*/  IADD3 R5, P3, PT, R18, R17, RZ ;  /* 0x0000001112057210 */ /* 0x000fca0007f7e0ff */
[----:B0-----:R-:W-:Y:S01]  /*0d80*/  IMAD.X R8, RZ, RZ, RZ, P3 ;  /* 0x000000ffff087224 */ /* 0x001fe200018e06ff */
[C---:B------:R-:W-:Y:S01]  /*0d90*/  LEA R4, P3, R5.reuse, UR6, 0x2 ;  /* 0x0000000605047c11 */ /* 0x040fe2000f8610ff */
[----:B------:R-:W4:Y:S01]  /*0da0*/  @!P6 LDG.E R29, desc[UR4][R28.64] ;  /* 0x000000041c1de981 */ /* 0x000f22000c1e1900 */
[----:B------:R-:W-:Y:S02]  /*0db0*/  @!P4 IMAD.IADD R19, R0, 0x1, R3 ;  /* 0x000000010013c824 */ /* 0x000fe400078e0203 */
[----:B------:R-:W-:Y:S02]  /*0dc0*/  LEA.HI.X R5, R5, UR7, R8, 0x2, P3 ;  /* 0x0000000705057c11 */ /* 0x000fe400098f1408 */
[----:B------:R-:W-:Y:S01]  /*0dd0*/  ISETP.GE.U32.OR P3, PT, R22, R3, P4 ;  /* 0x000000031600720c */ /* 0x000fe20002766470 */
[----:B-1----:R-:W-:-:S05]  /*0de0*/  @!P4 IMAD.WIDE.U32 R6, R19, 0x4, R6 ;  /* 0x000000041306c825 */ /* 0x002fca00078e0006 */
[----:B------:R0:W5:Y:S07]  /*0df0*/  @!P4 LDG.E R21, desc[UR4][R6.64] ;  /* 0x000000040615c981 */ /* 0x00016e000c1e1900 */
[----:B------:R-:W5:Y:S01]  /*0e00*/  @!P3 LDG.E R19, desc[UR4][R4.64+0x4] ;  /* 0x000004040413b981 */ /* 0x000f62000c1e1900 */
[----:B------:R-:W-:Y:S01]  /*0e10*/  IADD3 R23, PT, PT, R13, 0x2, RZ ;  /* 0x000000020d177810 */ /* 0x000fe20007ffe0ff */
[----:B------:R-:W-:-:S04]  /*0e20*/  @!P2 VIADD R15, R15, 0x1 ;  /* 0x000000010f0fa836 */ /* 0x000fc80000000000 */
[----:B------:R-:W-:-:S04]  /*0e30*/  @!P5 VIADD R15, R15, 0x1 ;  /* 0x000000010f0fd836 */ /* 0x000fc80000000000 */
[----:B------:R-:W-:Y:S02]  /*0e40*/  @!P6 VIADD R15, R15, 0x1 ;  /* 0x000000010f0fe836 */ /* 0x000fe40000000000 */
[----:B------:R-:W-:Y:S02]  /*0e50*/  IMAD.IADD R17, R17, 0x1, R3 ;  /* 0x0000000111117824 */ /* 0x000fe400078e0203 */
[----:B------:R-:W-:-:S05]  /*0e60*/  @!P4 VIADD R15, R15, 0x1 ;  /* 0x000000010f0fc836 */ /* 0x000fca0000000000 */
[----:B------:R-:W-:Y:S01]  /*0e70*/  @!P3 IADD3 R15, PT, PT, R15, 0x1, RZ ;  /* 0x000000010f0fb810 */ /* 0x000fe20007ffe0ff */
[----:B---3--:R-:W-:Y:S01]  /*0e80*/  @!P2 IMAD.IADD R14, R14, 0x1, R9 ;  /* 0x000000010e0ea824 */ /* 0x008fe200078e0209 */
[----:B------:R-:W-:-:S04]  /*0e90*/  ISETP.GE.AND P2, PT, R23, R2, PT ;  /* 0x000000021700720c */ /* 0x000fc80003f46270 */
[----:B------:R-:W-:-:S04]  /*0ea0*/  ISETP.LT.OR P2, PT, R13, -0x2, P2 ;  /* 0xfffffffe0d00780c */ /* 0x000fc80001741670 */
[----:B------:R-:W-:Y:S02]  /*0eb0*/  PLOP3.LUT P0, PT, P2, P0, PT, 0xf8, 0x8f ;  /* 0x00000000008f781c */ /* 0x000fe40001701f70 */
[----:B------:R-:W-:-:S07]  /*0ec0*/  PLOP3.LUT P1, PT, P2, P1, PT, 0xf8, 0x8f ;  /* 0x00000000008f781c */ /* 0x000fce0001723f70 */
[----:B------:R-:W1:Y:S01]  /*0ed0*/  @!P2 LDC.64 R12, c[0x0][0x380] ;  /* 0x0000e000ff0cab82 */ /* 0x000e620000000a00 */
[----:B--2---:R-:W-:Y:S02]  /*0ee0*/  @!P5 IADD3 R14, PT, PT, R14, R11, RZ ;  /* 0x0000000b0e0ed210 */ /* 0x004fe40007ffe0ff */
[----:B------:R-:W-:-:S05]  /*0ef0*/  ISETP.GE.U32.OR P5, PT, R20, R3, P2 ;  /* 0x000000031400720c */ /* 0x000fca00017a6470 */
[----:B0-----:R-:W0:Y:S08]  /*0f00*/  @!P0 LDC.64 R6, c[0x0][0x380] ;  /* 0x0000e000ff068b82 */ /* 0x001e300000000a00 */
[----:B------:R-:W2:Y:S01]  /*0f10*/  @!P1 LDC.64 R8, c[0x0][0x380] ;  /* 0x0000e000ff089b82 */ /* 0x000ea20000000a00 */
[----:B----4-:R-:W-:Y:S01]  /*0f20*/  @!P6 IMAD.IADD R14, R14, 0x1, R29 ;  /* 0x000000010e0ee824 */ /* 0x010fe200078e021d */
[----:B------:R-:W-:-:S06]  /*0f30*/  ISETP.GE.U32.OR P6, PT, R24, R3, P4 ;  /* 0x000000031800720c */ /* 0x000fcc00027c6470 */
[----:B------:R-:W3:Y:S01]  /*0f40*/  @!P5 LDC.64 R10, c[0x0][0x380] ;  /* 0x0000e000ff0adb82 */ /* 0x000ee20000000a00 */
[----:B------:R-:W-:Y:S01]  /*0f50*/  @!P0 IADD3 R23, PT, PT, R16, R17, RZ ;  /* 0x0000001110178210 */ /* 0x000fe20007ffe0ff */
[----:B-----5:R-:W-:-:S05]  /*0f60*/  @!P4 IMAD.IADD R14, R14, 0x1, R21 ;  /* 0x000000010e0ec824 */ /* 0x020fca00078e0215 */
[----:B------:R-:W4:Y:S01]  /*0f70*/  @!P6 LDG.E R5, desc[UR4][R4.64+0x8] ;  /* 0x000008040405e981 */ /* 0x000f22000c1e1900 */
[----:B0-----:R-:W-:-:S04]  /*0f80*/  @!P0 IMAD.WIDE.U32 R6, R23, 0x4, R6 ;  /* 0x0000000417068825 */ /* 0x001fc800078e0006 */
[----:B------:R-:W-:Y:S02]  /*0f90*/  @!P1 IMAD.IADD R21, R26, 0x1, R17 ;  /* 0x000000011a159824 */ /* 0x000fe400078e0211 */
[----:B------:R-:W-:Y:S01]  /*0fa0*/  @!P3 IMAD.IADD R14, R14, 0x1, R19 ;  /* 0x000000010e0eb824 */ /* 0x000fe200078e0213 */
[-C--:B------:R-:W-:Y:S01]  /*0fb0*/  IADD3 R2, P3, PT, R18, R17.reuse, RZ ;  /* 0x0000001112027210 */ /* 0x080fe20007f7e0ff */
[----:B------:R-:W-:Y:S01]  /*0fc0*/  @!P5 IMAD.IADD R19, R20, 0x1, R17 ;  /* 0x000000011413d824 */ /* 0x000fe200078e0211 */
[----:B------:R-:W5:Y:S01]  /*0fd0*/  @!P0 LDG.E R7, desc[UR4][R6.64] ;  /* 0x0000000406078981 */ /* 0x000f62000c1e1900 */
[----:B--2---:R-:W-:Y:S01]  /*0fe0*/  @!P1 IMAD.WIDE.U32 R8, R21, 0x4, R8 ;  /* 0x0000000415089825 */ /* 0x004fe200078e0008 */
[----:B------:R-:W-:-:S03]  /*0ff0*/  @!P2 IADD3 R21, PT, PT, R18, R17, RZ ;  /* 0x000000111215a210 */ /* 0x000fc60007ffe0ff */
[----:B------:R-:W-:Y:S01]  /*1000*/  IMAD.X R23, RZ, RZ, RZ, P3 ;  /* 0x000000ffff177224 */ /* 0x000fe200018e06ff */
[----:B------:R-:W-:Y:S01]  /*1010*/  LEA R16, P3, R2, UR6, 0x2 ;  /* 0x0000000602107c11 */ /* 0x000fe2000f8610ff */
[----:B---3--:R-:W-:Y:S01]  /*1020*/  @!P5 IMAD.WIDE.U32 R10, R19, 0x4, R10 ;  /* 0x00000004130ad825 */ /* 0x008fe200078e000a */
[-C--:B------:R-:W-:Y:S01]  /*1030*/  ISETP.GE.U32.OR P4, PT, R22, R3.reuse, P2 ;  /* 0x000000031600720c */ /* 0x080fe20001786470 */
[----:B------:R0:W2:Y:S01]  /*1040*/  @!P1 LDG.E R19, desc[UR4][R8.64] ;  /* 0x0000000408139981 */ /* 0x0000a2000c1e1900 */
[----:B------:R-:W-:Y:S01]  /*1050*/  LEA.HI.X R17, R2, UR7, R23, 0x2, P3 ;  /* 0x0000000702117c11 */ /* 0x000fe200098f1417 */
[----:B-1----:R-:W-:Y:S01]  /*1060*/  @!P2 IMAD.WIDE.U32 R12, R21, 0x4, R12 ;  /* 0x00000004150ca825 */ /* 0x002fe200078e000c */
[----:B------:R-:W-:Y:S01]  /*1070*/  ISETP.GE.U32.OR P3, PT, R24, R3, P2 ;  /* 0x000000031800720c */ /* 0x000fe20001766470 */
[----:B------:R-:W3:Y:S04]  /*1080*/  @!P5 LDG.E R11, desc[UR4][R10.64] ;  /* 0x000000040a0bd981 */ /* 0x000ee8000c1e1900 */
[----:B------:R-:W3:Y:S04]  /*1090*/  @!P2 LDG.E R13, desc[UR4][R12.64] ;  /* 0x000000040c0da981 */ /* 0x000ee8000c1e1900 */
[----:B------:R-:W3:Y:S04]  /*10a0*/  @!P4 LDG.E R21, desc[UR4][R16.64+0x4] ;  /* 0x000004041015c981 */ /* 0x000ee8000c1e1900 */
[----:B------:R-:W3:Y:S01]  /*10b0*/  @!P3 LDG.E R23, desc[UR4][R16.64+0x8] ;  /* 0x000008041017b981 */ /* 0x000ee2000c1e1900 */
[----:B------:R-:W-:-:S04]  /*10c0*/  @!P6 VIADD R15, R15, 0x1 ;  /* 0x000000010f0fe836 */ /* 0x000fc80000000000 */
[----:B------:R-:W-:-:S04]  /*10d0*/  @!P0 VIADD R15, R15, 0x1 ;  /* 0x000000010f0f8836 */ /* 0x000fc80000000000 */
[----:B------:R-:W-:-:S05]  /*10e0*/  @!P1 VIADD R15, R15, 0x1 ;  /* 0x000000010f0f9836 */ /* 0x000fca0000000000 */
[----:B------:R-:W-:-:S05]  /*10f0*/  @!P5 IADD3 R15, PT, PT, R15, 0x1, RZ ;  /* 0x000000010f0fd810 */ /* 0x000fca0007ffe0ff */
[----:B------:R-:W-:-:S04]  /*1100*/  @!P2 VIADD R15, R15, 0x1 ;  /* 0x000000010f0fa836 */ /* 0x000fc80000000000 */
[----:B------:R-:W-:-:S04]  /*1110*/  @!P4 VIADD R15, R15, 0x1 ;  /* 0x000000010f0fc836 */ /* 0x000fc80000000000 */
[----:B------:R-:W-:-:S04]  /*1120*/  @!P3 VIADD R15, R15, 0x1 ;  /* 0x000000010f0fb836 */ /* 0x000fc80000000000 */
[----:B0-----:R-:W0:Y:S01]  /*1130*/  I2F.F64.U32 R8, R15 ;  /* 0x0000000f00087312 */ /* 0x001e220000201800 */
[----:B------:R-:W-:-:S07]  /*1140*/  IMAD.MOV.U32 R2, RZ, RZ, 0x1 ;  /* 0x00000001ff027424 */ /* 0x000fce00078e00ff */
[----:B0-----:R-:W0:Y:S01]  /*1150*/  MUFU.RCP64H R3, R9 ;  /* 0x0000000900037308 */ /* 0x001e220000001800 */
[----:B------:R-:W-:Y:S01]  /*1160*/  BSSY.RECONVERGENT B0, `(.L_x_0) ;  /* 0x0000017000007945 */ /* 0x000fe20003800200 */
[----:B----4-:R-:W-:Y:S01]  /*1170*/  @!P6 IADD3 R14, PT, PT, R14, R5, RZ ;  /* 0x000000050e0ee210 */ /* 0x010fe20007ffe0ff */
[----:B0-----:R-:W-:-:S04]  /*1180*/  DFMA R4, -R8, R2, 1 ;  /* 0x3ff000000804742b */ /* 0x001fc80000000102 */
[----:B-----5:R-:W-:-:S04]  /*1190*/  @!P0 IMAD.IADD R14, R14, 0x1, R7 ;  /* 0x000000010e0e8824 */ /* 0x020fc800078e0207 */
[----:B------:R-:W-:Y:S01]  /*11a0*/  DFMA R4, R4, R4, R4 ;  /* 0x000000040404722b */ /* 0x000fe20000000004 */
[----:B--2---:R-:W-:-:S05]  /*11b0*/  @!P1 IMAD.IADD R14, R14, 0x1, R19 ;  /* 0x000000010e0e9824 */ /* 0x004fca00078e0213 */
[----:B---3--:R-:W-:Y:S02]  /*11c0*/  @!P5 IADD3 R14, PT, PT, R14, R11, RZ ;  /* 0x0000000b0e0ed210 */ /* 0x008fe40007ffe0ff */
[----:B------:R-:W-:-:S03]  /*11d0*/  DFMA R4, R2, R4, R2 ;  /* 0x000000040204722b */ /* 0x000fc60000000002 */
[----:B------:R-:W-:-:S04]  /*11e0*/  @!P2 IMAD.IADD R14, R14, 0x1, R13 ;  /* 0x000000010e0ea824 */ /* 0x000fc800078e020d */
[----:B------:R-:W-:Y:S01]  /*11f0*/  @!P4 IMAD.IADD R14, R14, 0x1, R21 ;  /* 0x000000010e0ec824 */ /* 0x000fe200078e0215 */
[----:B------:R-:W-:-:S03]  /*1200*/  DFMA R2, -R8, R4, 1 ;  /* 0x3ff000000802742b */ /* 0x000fc60000000104 */
[----:B------:R-:W-:-:S04]  /*1210*/  @!P3 IMAD.IADD R14, R14, 0x1, R23 ;  /* 0x000000010e0eb824 */ /* 0x000fc800078e0217 */
[----:B------:R-:W0:Y:S01]  /*1220*/  I2F.F64 R6, R14 ;  /* 0x0000000e00067312 */ /* 0x000e220000201c00 */
[----:B------:R-:W-:-:S08]  /*1230*/  DFMA R2, R4, R2, R4 ;  /* 0x000000020402722b */ /* 0x000fd00000000004 */
[----:B0-----:R-:W-:-:S08]  /*1240*/  DMUL R4, R6, R2 ;  /* 0x0000000206047228 */ /* 0x001fd00000000000 */
[----:B------:R-:W-:-:S08]  /*1250*/  DFMA R10, -R8, R4, R6 ;  /* 0x00000004080a722b */ /* 0x000fd00000000106 */
[----:B------:R-:W-:Y:S01]  /*1260*/  DFMA R2, R2, R10, R4 ;  /* 0x0000000a0202722b */ /* 0x000fe20000000004 */
[----:B------:R-:W-:-:S09]  /*1270*/  FSETP.GEU.AND P1, PT, |R7|, 6.5827683646048100446e-37, PT ;  /* 0x036000000700780b */ /* 0x000fd20003f2e200 */
[----:B------:R-:W-:-:S05]  /*1280*/  FFMA R4, RZ, R9, R3 ;  /* 0x00000009ff047223 */ /* 0x000fca0000000003 */
[----:B------:R-:W-:-:S13]  /*1290*/  FSETP.GT.AND P0, PT, |R4|, 1.469367938527859385e-39, PT ;  /* 0x001000000400780b */ /* 0x000fda0003f04200 */
[----:B------:R-:W-:Y:S05]  /*12a0*/  @P0 BRA P1, `(.L_x_1) ;  /* 0x0000000000080947 */ /* 0x000fea0000800000 */
[----:B------:R-:W-:-:S07]  /*12b0*/  MOV R10, 0x12d0 ;  /* 0x000012d0000a7802 */ /* 0x000fce0000000f00 */
[----:B------:R-:W-:Y:S05]  /*12c0*/  CALL.REL.NOINC `($__internal_0_$__cuda_sm20_div_rn_f64_full) ;  /* 0x0000000000187944 */ /* 0x000fea0003c00000 */
.L_x_1:
[----:B------:R-:W-:Y:S05]  /*12d0*/  BSYNC.RECONVERGENT B0 ;  /* 0x0000000000007941 */ /* 0x000fea0003800200 */
.L_x_0:
[----:B------:R-:W0:Y:S01]  /*12e0*/  LDC.64 R4, c[0x0][0x388] ;  /* 0x0000e200ff047b82 */ /* 0x000e220000000a00 */
[----:B------:R-:W1:Y:S01]  /*12f0*/  F2I.F64.TRUNC R3, R2 ;  /* 0x0000000200037311 */ /* 0x000e62000030d100 */
[----:B0-----:R-:W-:-:S05]  /*1300*/  IMAD.WIDE R4, R0, 0x4, R4 ;  /* 0x0000000400047825 */ /* 0x001fca00078e0204 */
[----:B-1----:R-:W-:Y:S01]  /*1310*/  STG.E desc[UR4][R4.64], R3 ;  /* 0x0000000304007986 */ /* 0x002fe2000c101904 */
[----:B------:R-:W-:Y:S05]  /*1320*/  EXIT ;  /* 0x000000000000794d */ /* 0x000fea0003800000 */
        .weak           $__internal_0_$__cuda_sm20_div_rn_f64_full
        .type           $__internal_0_$__cuda_sm20_div_rn_f64_full,@function
        .size           $__internal_0_$__cuda_sm20_div_rn_f64_full,(.L_x_8 - $__internal_0_$__cuda_sm20_div_rn_f64_full)
$__internal_0_$__cuda_sm20_div_rn_f64_full:
[C---:B------:R-:W-:Y:S01]  /*1330*/  FSETP.GEU.AND P0, PT, |R9|.reuse, 1.469367938527859385e-39, PT ;  /* 0x001000000900780b */ /* 0x040fe20003f0e200 */
[----:B------:R-:W-:Y:S01]  /*1340*/  IMAD.MOV.U32 R5, RZ, RZ, R9 ;  /* 0x000000ffff057224 */ /* 0x000fe200078e0009 */
[----:B------:R-:W-:Y:S01]  /*1350*/  LOP3.LUT R2, R9, 0x800fffff, RZ, 0xc0, !PT ;  /* 0x800fffff09027812 */ /* 0x000fe200078ec0ff */
[----:B------:R-:W-:Y:S01]  /*1360*/  IMAD.MOV.U32 R16, RZ, RZ, 0x1 ;  /* 0x00000001ff107424 */ /* 0x000fe200078e00ff */
[----:B------:R-:W-:Y:S01]  /*1370*/  MOV R4, R8 ;  /* 0x0000000800047202 */ /* 0x000fe20000000f00 */
[----:B------:R-:W-:Y:S01]  /*1380*/  BSSY.RECONVERGENT B1, `(.L_x_2) ;  /* 0x0000055000017945 */ /* 0x000fe20003800200 */
[----:B------:R-:W-:Y:S01]  /*1390*/  LOP3.LUT R3, R2, 0x3ff00000, RZ, 0xfc, !PT ;  /* 0x3ff0000002037812 */ /* 0x000fe200078efcff */
[----:B------:R-:W-:Y:S01]  /*13a0*/  IMAD.MOV.U32 R2, RZ, RZ, R8 ;  /* 0x000000ffff027224 */ /* 0x000fe200078e0008 */
[C---:B------:R-:W-:Y:S02]  /*13b0*/  FSETP.GEU.AND P2, PT, |R7|.reuse, 1.469367938527859385e-39, PT ;  /* 0x001000000700780b */ /* 0x040fe40003f4e200 */
[----:B------:R-:W-:-:S02]  /*13c0*/  LOP3.LUT R11, R7, 0x7ff00000, RZ, 0xc0, !PT ;  /* 0x7ff00000070b7812 */ /* 0x000fc400078ec0ff */
[----:B------:R-:W-:Y:S01]  /*13d0*/  LOP3.LUT R14, R9, 0x7ff00000, RZ, 0xc0, !PT ;  /* 0x7ff00000090e7812 */ /* 0x000fe200078ec0ff */
[----:B------:R-:W-:-:S03]  /*13e0*/  @!P0 DMUL R2, R4, 8.98846567431157953865e+307 ;  /* 0x7fe0000004028828 */ /* 0x000fc60000000000 */
[----:B------:R-:W-:-:S03]  /*13f0*/  ISETP.GE.U32.AND P1, PT, R11, R14, PT ;  /* 0x0000000e0b00720c */ /* 0x000fc60003f26070 */
[----:B------:R-:W0:Y:S02]  /*1400*/  MUFU.RCP64H R17, R3 ;  /* 0x0000000300117308 */ /* 0x000e240000001800 */
[----:B------:R-:W-:-:S04]  /*1410*/  @!P2 LOP3.LUT R8, R5, 0x7ff00000, RZ, 0xc0, !PT ;  /* 0x7ff000000508a812 */ /* 0x000fc800078ec0ff */
[----:B------:R-:W-:Y:S01]  /*1420*/  @!P2 ISETP.GE.U32.AND P3, PT, R11, R8, PT ;  /* 0x000000080b00a20c */ /* 0x000fe20003f66070 */
[----:B------:R-:W-:Y:S01]  /*1430*/  IMAD.MOV.U32 R8, RZ, RZ, R6 ;  /* 0x000000ffff087224 */ /* 0x000fe200078e0006 */
[----:B0-----:R-:W-:-:S08]  /*1440*/  DFMA R12, R16, -R2, 1 ;  /* 0x3ff00000100c742b */ /* 0x001fd00000000802 */
[----:B------:R-:W-:Y:S01]  /*1450*/  DFMA R18, R12, R12, R12 ;  /* 0x0000000c0c12722b */ /* 0x000fe2000000000c */
[----:B------:R-:W-:-:S04]  /*1460*/  MOV R12, 0x1ca00000 ;  /* 0x1ca00000000c7802 */ /* 0x000fc80000000f00 */
[C---:B------:R-:W-:Y:S02]  /*1470*/  @!P2 SEL R13, R12.reuse, 0x63400000, !P3 ;  /* 0x634000000c0da807 */ /* 0x040fe40005800000 */
[----:B------:R-:W-:Y:S01]  /*1480*/  SEL R9, R12, 0x63400000, !P1 ;  /* 0x634000000c097807 */ /* 0x000fe20004800000 */
[----:B------:R-:W-:Y:S01]  /*1490*/  DFMA R16, R16, R18, R16 ;  /* 0x000000121010722b */ /* 0x000fe20000000010 */
[--C-:B------:R-:W-:Y:S01]  /*14a0*/  @!P2 LOP3.LUT R13, R13, 0x80000000, R7.reuse, 0xf8, !PT ;  /* 0x800000000d0da812 */ /* 0x100fe200078ef807 */
[----:B------:R-:W-:Y:S01]  /*14b0*/  @!P2 IMAD.MOV.U32 R18, RZ, RZ, RZ ;  /* 0x000000ffff12a224 */ /* 0x000fe200078e00ff */
[----:B------:R-:W-:Y:S02]  /*14c0*/  LOP3.LUT R9, R9, 0x800fffff, R7, 0xf8, !PT ;  /* 0x800fffff09097812 */ /* 0x000fe400078ef807 */
[----:B------:R-:W-:-:S03]  /*14d0*/  @!P2 LOP3.LUT R19, R13, 0x100000, RZ, 0xfc, !PT ;  /* 0x001000000d13a812 */ /* 0x000fc600078efcff */
[----:B------:R-:W-:-:S03]  /*14e0*/  DFMA R20, R16, -R2, 1 ;  /* 0x3ff000001014742b */ /* 0x000fc60000000802 */
[----:B------:R-:W-:-:S05]  /*14f0*/  @!P2 DFMA R8, R8, 2, -R18 ;  /* 0x400000000808a82b */ /* 0x000fca0000000812 */
[----:B------:R-:W-:Y:S01]  /*1500*/  DFMA R16, R16, R20, R16 ;  /* 0x000000141010722b */ /* 0x000fe20000000010 */
[----:B------:R-:W-:Y:S01]  /*1510*/  IMAD.MOV.U32 R21, RZ, RZ, R11 ;  /* 0x000000ffff157224 */ /* 0x000fe200078e000b */
[----:B------:R-:W-:-:S03]  /*1520*/  MOV R20, R14 ;  /* 0x0000000e00147202 */ /* 0x000fc60000000f00 */
[----:B------:R-:W-:Y:S02]  /*1530*/  @!P2 LOP3.LUT R21, R9, 0x7ff00000, RZ, 0xc0, !PT ;  /* 0x7ff000000915a812 */ /* 0x000fe400078ec0ff */
[----:B------:R-:W-:Y:S01]  /*1540*/  @!P0 LOP3.LUT R20, R3, 0x7ff00000, RZ, 0xc0, !PT ;  /* 0x7ff0000003148812 */ /* 0x000fe200078ec0ff */
[----:B------:R-:W-:Y:S02]  /*1550*/  DMUL R18, R16, R8 ;  /* 0x0000000810127228 */ /* 0x000fe40000000000 */
[----:B------:R-:W-:Y:S02]  /*1560*/  VIADD R13, R21, 0xffffffff ;  /* 0xffffffff150d7836 */ /* 0x000fe40000000000 */
[----:B------:R-:W-:-:S03]  /*1570*/  VIADD R22, R20, 0xffffffff ;  /* 0xffffffff14167836 */ /* 0x000fc60000000000 */
[----:B------:R-:W-:Y:S01]  /*1580*/  ISETP.GT.U32.AND P0, PT, R13, 0x7feffffe, PT ;  /* 0x7feffffe0d00780c */ /* 0x000fe20003f04070 */
[----:B------:R-:W-:-:S03]  /*1590*/  DFMA R14, R18, -R2, R8 ;  /* 0x80000002120e722b */ /* 0x000fc60000000008 */
[----:B------:R-:W-:-:S05]  /*15a0*/  ISETP.GT.U32.OR P0, PT, R22, 0x7feffffe, P0 ;  /* 0x7feffffe1600780c */ /* 0x000fca0000704470 */
[----:B------:R-:W-:-:S08]  /*15b0*/  DFMA R14, R16, R14, R18 ;  /* 0x0000000e100e722b */ /* 0x000fd00000000012 */
[----:B------:R-:W-:Y:S05]  /*15c0*/  @P0 BRA `(.L_x_3) ;  /* 0x00000000006c0947 */ /* 0x000fea0003800000 */
[----:B------:R-:W-:-:S04]  /*15d0*/  LOP3.LUT R16, R5, 0x7ff00000, RZ, 0xc0, !PT ;  /* 0x7ff0000005107812 */ /* 0x000fc800078ec0ff */
[CC--:B------:R-:W-:Y:S02]  /*15e0*/  VIADDMNMX R6, R11.reuse, -R16.reuse, 0xb9600000, !PT ;  /* 0xb96000000b067446 */ /* 0x0c0fe40007800910 */
[----:B------:R-:W-:Y:S02]  /*15f0*/  ISETP.GE.U32.AND P0, PT, R11, R16, PT ;  /* 0x000000100b00720c */ /* 0x000fe40003f06070 */
[----:B------:R-:W-:Y:S02]  /*1600*/  VIMNMX R6, PT, PT, R6, 0x46a00000, PT ;  /* 0x46a0000006067848 */ /* 0x000fe40003fe0100 */
[----:B------:R-:W-:-:S05]  /*1610*/  SEL R11, R12, 0x63400000, !P0 ;  /* 0x634000000c0b7807 */ /* 0x000fca0004000000 */
[----:B------:R-:W-:Y:S02]  /*1620*/  IMAD.IADD R11, R6, 0x1, -R11 ;  /* 0x00000001060b7824 */ /* 0x000fe400078e0a0b */
[----:B------:R-:W-:-:S03]  /*1630*/  IMAD.MOV.U32 R6, RZ, RZ, RZ ;  /* 0x000000ffff067224 */ /* 0x000fc600078e00ff */
[----:B------:R-:W-:-:S06]  /*1640*/  IADD3 R7, PT, PT, R11, 0x7fe00000, RZ ;  /* 0x7fe000000b077810 */ /* 0x000fcc0007ffe0ff */
[----:B------:R-:W-:-:S10]  /*1650*/  DMUL R12, R14, R6 ;  /* 0x000000060e0c7228 */ /* 0x000fd40000000000 */
[----:B------:R-:W-:-:S13]  /*1660*/  FSETP.GTU.AND P0, PT, |R13|, 1.469367938527859385e-39, PT ;  /* 0x001000000d00780b */ /* 0x000fda0003f0c200 */
[----:B------:R-:W-:Y:S05]  /*1670*/  @P0 BRA `(.L_x_4) ;  /* 0x0000000000940947 */ /* 0x000fea0003800000 */
[----:B------:R-:W-:Y:S01]  /*1680*/  DFMA R2, R14, -R2, R8 ;  /* 0x800000020e02722b */ /* 0x000fe20000000008 */
[----:B------:R-:W-:-:S09]  /*1690*/  IMAD.MOV.U32 R6, RZ, RZ, RZ ;  /* 0x000000ffff067224 */ /* 0x000fd200078e00ff */
[C---:B------:R-:W-:Y:S02]  /*16a0*/  FSETP.NEU.AND P0, PT, R3.reuse, RZ, PT ;  /* 0x000000ff0300720b */ /* 0x040fe40003f0d000 */
[----:B------:R-:W-:-:S04]  /*16b0*/  LOP3.LUT R5, R3, 0x80000000, R5, 0x48, !PT ;  /* 0x8000000003057812 */ /* 0x000fc800078e4805 */
[----:B------:R-:W-:-:S07]  /*16c0*/  LOP3.LUT R7, R5, R7, RZ, 0xfc, !PT ;  /* 0x0000000705077212 */ /* 0x000fce00078efcff */
[----:B------:R-:W-:Y:S05]  /*16d0*/  @!P0 BRA `(.L_x_4) ;  /* 0x00000000007c8947 */ /* 0x000fea0003800000 */
[----:B------:R-:W-:Y:S01]  /*16e0*/  IMAD.MOV R3, RZ, RZ, -R11 ;  /* 0x000000ffff037224 */ /* 0x000fe200078e0a0b */
[----:B------:R-:W-:Y:S01]  /*16f0*/  MOV R2, RZ ;  /* 0x000000ff00027202 */ /* 0x000fe20000000f00 */
[----:B------:R-:W-:-:S05]  /*1700*/  DMUL.RP R6, R14, R6 ;  /* 0x000000060e067228 */ /* 0x000fca0000008000 */
[----:B------:R-:W-:-:S05]  /*1710*/  DFMA R2, R12, -R2, R14 ;  /* 0x800000020c02722b */ /* 0x000fca000000000e */
[----:B------:R-:W-:Y:S02]  /*1720*/  LOP3.LUT R5, R7, R5, RZ, 0x3c, !PT ;  /* 0x0000000507057212 */ /* 0x000fe400078e3cff */
[----:B------:R-:W-:-:S04]  /*1730*/  IADD3 R2, PT, PT, -R11, -0x43300000, RZ ;  /* 0xbcd000000b027810 */ /* 0x000fc80007ffe1ff */
[----:B------:R-:W-:-:S04]  /*1740*/  FSETP.NEU.AND P0, PT, |R3|, R2, PT ;  /* 0x000000020300720b */ /* 0x000fc80003f0d200 */
[----:B------:R-:W-:Y:S02]  /*1750*/  FSEL R12, R6, R12, !P0 ;  /* 0x0000000c060c7208 */ /* 0x000fe40004000000 */
[----:B------:R-:W-:Y:S01]  /*1760*/  FSEL R13, R5, R13, !P0 ;  /* 0x0000000d050d7208 */ /* 0x000fe20004000000 */
[----:B------:R-:W-:Y:S06]  /*1770*/  BRA `(.L_x_4) ;  /* 0x0000000000547947 */ /* 0x000fec0003800000 */
.L_x_3:
[----:B------:R-:W-:-:S14]  /*1780*/  DSETP.NAN.AND P0, PT, R6, R6, PT ;  /* 0x000000060600722a */ /* 0x000fdc0003f08000 */
[----:B------:R-:W-:Y:S05]  /*1790*/  @P0 BRA `(.L_x_5) ;  /* 0x0000000000440947 */ /* 0x000fea0003800000 */
[----:B------:R-:W-:-:S14]  /*17a0*/  DSETP.NAN.AND P0, PT, R4, R4, PT ;  /* 0x000000040400722a */ /* 0x000fdc0003f08000 */
[----:B------:R-:W-:Y:S05]  /*17b0*/  @P0 BRA `(.L_x_6) ;  /* 0x0000000000300947 */ /* 0x000fea0003800000 */
[----:B------:R-:W-:Y:S01]  /*17c0*/  ISETP.NE.AND P0, PT, R21, R20, PT ;  /* 0x000000141500720c */ /* 0x000fe20003f05270 */
[----:B------:R-:W-:Y:S02]  /*17d0*/  IMAD.MOV.U32 R12, RZ, RZ, 0x0 ;  /* 0x00000000ff0c7424 */ /* 0x000fe400078e00ff */
[----:B------:R-:W-:-:S10]  /*17e0*/  IMAD.MOV.U32 R13, RZ, RZ, -0x80000 ;  /* 0xfff80000ff0d7424 */ /* 0x000fd400078e00ff */
[----:B------:R-:W-:Y:S05]  /*17f0*/  @!P0 BRA `(.L_x_4) ;  /* 0x0000000000348947 */ /* 0x000fea0003800000 */
[----:B------:R-:W-:Y:S02]  /*1800*/  ISETP.NE.AND P0, PT, R21, 0x7ff00000, PT ;  /* 0x7ff000001500780c */ /* 0x000fe40003f05270 */
[----:B------:R-:W-:Y:S02]  /*1810*/  LOP3.LUT R13, R7, 0x80000000, R5, 0x48, !PT ;  /* 0x80000000070d7812 */ /* 0x000fe400078e4805 */
[----:B------:R-:W-:-:S13]  /*1820*/  ISETP.EQ.OR P0, PT, R20, RZ, !P0 ;  /* 0x000000ff1400720c */ /* 0x000fda0004702670 */
[----:B------:R-:W-:Y:S01]  /*1830*/  @P0 LOP3.LUT R2, R13, 0x7ff00000, RZ, 0xfc, !PT ;  /* 0x7ff000000d020812 */ /* 0x000fe200078efcff */
[----:B------:R-:W-:Y:S01]  /*1840*/  @!P0 IMAD.MOV.U32 R12, RZ, RZ, RZ ;  /* 0x000000ffff0c8224 */ /* 0x000fe200078e00ff */
[----:B------:R-:W-:-:S03]  /*1850*/  @P0 MOV R12, RZ ;  /* 0x000000ff000c0202 */ /* 0x000fc60000000f00 */
[----:B------:R-:W-:Y:S01]  /*1860*/  @P0 IMAD.MOV.U32 R13, RZ, RZ, R2 ;  /* 0x000000ffff0d0224 */ /* 0x000fe200078e0002 */
[----:B------:R-:W-:Y:S06]  /*1870*/  BRA `(.L_x_4) ;  /* 0x0000000000147947 */ /* 0x000fec0003800000 */
.L_x_6:
[----:B------:R-:W-:Y:S01]  /*1880*/  LOP3.LUT R13, R5, 0x80000, RZ, 0xfc, !PT ;  /* 0x00080000050d7812 */ /* 0x000fe200078efcff */
[----:B------:R-:W-:Y:S01]  /*1890*/  IMAD.MOV.U32 R12, RZ, RZ, R4 ;  /* 0x000000ffff0c7224 */ /* 0x000fe200078e0004 */
[----:B------:R-:W-:Y:S06]  /*18a0*/  BRA `(.L_x_4) ;  /* 0x0000000000087947 */ /* 0x000fec0003800000 */
.L_x_5:
[----:B------:R-:W-:Y:S01]  /*18b0*/  LOP3.LUT R13, R7, 0x80000, RZ, 0xfc, !PT ;  /* 0x00080000070d7812 */ /* 0x000fe200078efcff */
[----:B------:R-:W-:-:S07]  /*18c0*/  IMAD.MOV.U32 R12, RZ, RZ, R6 ;  /* 0x000000ffff0c7224 */ /* 0x000fce00078e0006 */
.L_x_4:
[----:B------:R-:W-:Y:S05]  /*18d0*/  BSYNC.RECONVERGENT B1 ;  /* 0x0000000000017941 */ /* 0x000fea0003800200 */
.L_x_2:
[----:B------:R-:W-:Y:S01]  /*18e0*/  IMAD.MOV.U32 R11, RZ, RZ, 0x0 ;  /* 0x00000000ff0b7424 */ /* 0x000fe200078e00ff */
[----:B------:R-:W-:Y:S01]  /*18f0*/  MOV R2, R12 ;  /* 0x0000000c00027202 */ /* 0x000fe20000000f00 */
[----:B------:R-:W-:Y:S02]  /*1900*/  IMAD.MOV.U32 R3, RZ, RZ, R13 ;  /* 0x000000ffff037224 */ /* 0x000fe400078e000d */
[----:B------:R-:W-:Y:S05]  /*1910*/  RET.REL.NODEC R10 `(_Z15img_blur_kernelPiS_ii) ;  /* 0xffffffe40ab87950 */ /* 0x000fea0003c3ffff */
.L_x_7:
[----:B------:R-:W-:-:S00]  /*1920*/  BRA `(.L_x_7) ;  /* 0xfffffffc00fc7947 */ /* 0x000fc0000383ffff */
[----:B------:R-:W-:-:S00]  /*1930*/  NOP ;  /* 0x0000000000007918 */ /* 0x000fc00000000000 */
        /* <DEDUP_REMOVED lines=12> */
.L_x_8:


//--------------------- .nv.shared.reserved.0     --------------------------
	.section	.nv.shared.reserved.0,"aw",@nobits
	.weak		__nv_reservedSMEM_offset_0_alias
	.size		__nv_reservedSMEM_offset_0_alias, 0, 64
	.other		__nv_reservedSMEM_offset_0_alias,@"STO_CUDA_RESERVED_SHARED STV_DEFAULT"
__nv_reservedSMEM_offset_0_alias:
	.zero		0
	.zero		64


//--------------------- .nv.constant0._Z15img_blur_kernelPiS_ii --------------------------
	.section	.nv.constant0._Z15img_blur_kernelPiS_ii,"a",@progbits
	.sectionflags	@""
	.align	4
.nv.constant0._Z15img_blur_kernelPiS_ii:
	.zero		920


//--------------------- SYMBOLS --------------------------

	.type		.nv.reservedSmem.offset0,@object
	.size		.nv.reservedSmem.offset0,0x4
